// auto-generated by cutlass_sweep.gemm — config: {"arch": "sm_90", "cluster_m": 2, "cluster_n": 1, "dtype": "fp16", "dtype_b": "fp16", "layout": "nt", "stages": 0, "tile_k": 128, "tile_m": 256, "tile_n": 192}
#include "cutlass/cutlass.h"
#include "cutlass/gemm/collective/collective_builder.hpp"
#include "cutlass/gemm/device/gemm_universal_adapter.h"
#include "cutlass/gemm/kernel/gemm_universal.hpp"
#include "cutlass/epilogue/collective/collective_builder.hpp"

using ElemA = cutlass::half_t;
using ElemB = cutlass::half_t;
using ElemCD = cutlass::half_t;
using Acc  = float;
using TileShape    = cute::Shape<cute::_256, cute::_192, cute::_128>;
using ClusterShape = cute::Shape<cute::_2, cute::_1, cute::_1>;

using CollectiveEpilogue = typename cutlass::epilogue::collective::CollectiveBuilder<
    cutlass::arch::Sm90, cutlass::arch::OpClassTensorOp,
    TileShape, ClusterShape,
    cutlass::epilogue::collective::EpilogueTileAuto,
    Acc, Acc,
    ElemCD, cutlass::layout::RowMajor, 128 / cutlass::sizeof_bits<ElemCD>::value,
    ElemCD, cutlass::layout::RowMajor, 128 / cutlass::sizeof_bits<ElemCD>::value,
    cutlass::epilogue::collective::EpilogueScheduleAuto
  >::CollectiveOp;

using CollectiveMainloop = typename cutlass::gemm::collective::CollectiveBuilder<
    cutlass::arch::Sm90, cutlass::arch::OpClassTensorOp,
    ElemA, cutlass::layout::RowMajor, 128 / cutlass::sizeof_bits<ElemA>::value,
    ElemB, cutlass::layout::ColumnMajor, 128 / cutlass::sizeof_bits<ElemB>::value,
    Acc,
    TileShape, ClusterShape,
    cutlass::gemm::collective::StageCountAutoCarveout<static_cast<int>(sizeof(typename CollectiveEpilogue::SharedStorage))>,
    cutlass::gemm::collective::KernelScheduleAuto
  >::CollectiveOp;

using GemmKernel = cutlass::gemm::kernel::GemmUniversal<
    cute::Shape<int,int,int,int>,
    CollectiveMainloop,
    CollectiveEpilogue
>;
using Gemm = cutlass::gemm::device::GemmUniversalAdapter<GemmKernel>;

// Force the device kernel symbol into the cubin without needing a host main.
auto* _anchor = &cutlass::device_kernel<GemmKernel>;


// ===== COMPILED SASS (sm_90a) =====

	.target	sm_90a

	.elftype	@"ET_EXEC"


//--------------------- .note.nv.tkinfo           --------------------------
	.section	.note.nv.tkinfo,"",@"SHT_NOTE"
	.sectionflags	@"SHF_NOTE_NV_TKINFO"
	.tkinfo
        /*0018*/ 	.word	0x00000002
        /*0030*/ 	.string	""
        /*0030*/ 	.string	"ptxas"
        /*0030*/ 	.string	"Cuda compilation tools, release 13.0, V13.0.88"
        /*0030*/ 	.string	"Build cuda_13.0.r13.0/compiler.36424714_0"
        /*0030*/ 	.string	"-arch sm_90a -m 64 "



//--------------------- .note.nv.cuinfo           --------------------------
	.section	.note.nv.cuinfo,"",@"SHT_NOTE"
	.sectionflags	@"SHF_NOTE_NV_CUINFO"
        /*0018*/ 	.short	0x0002
        /*001a*/ 	.short	0x005a
        /*001c*/ 	.short	0x0082
	.zero		2


//--------------------- .nv.info                  --------------------------
	.section	.nv.info,"",@"SHT_CUDA_INFO"
	.align	4


	//----- nvinfo : EIATTR_REGCOUNT
	.align		4
        /*0000*/ 	.byte	0x04, 0x2f
        /*0002*/ 	.short	(.L_15 - .L_14)
	.align		4
.L_14:
        /*0004*/ 	.word	index@(_ZN7cutlass13device_kernelINS_4gemm6kernel13GemmUniversalIN4cute5tupleIJiiiiEEENS1_10collective13CollectiveMmaINS1_34MainloopSm90TmaGmmaWarpSpecializedILi2ENS5_IJNS4_1CILi2EEENSA_ILi1EEESC_EEENS1_35KernelTmaWarpSpecializedCooperativeEEENS5_IJNSA_ILi256EEENSA_ILi192EEENSA_ILi128EEEEEENS_6half_tENS5_IJlSC_lEEESK_SL_NS4_8TiledMMAINS4_8MMA_AtomIJNS4_4SM904GMMA26MMA_64x192x16_F32F16F16_SSILNSP_5MajorE0ELSR_0ELNSP_7ScaleInE1ELSS_1EEEEEENS4_6LayoutISD_NS5_IJSC_NSA_ILi0EEESW_EEEEENS5_IJNS4_10UnderscoreESZ_SZ_EEEEENS4_13SM90_TMA_LOADENS4_14ComposedLayoutINS4_7SwizzleILi3ELi4ELi3EEENS4_18smem_ptr_flag_bitsILi16EEENSV_INS5_IJNSA_ILi8EEENSA_ILi64EEEEEENS5_IJS19_SC_EEEEEEEvNS4_8identityENS4_23SM90_TMA_LOAD_MULTICASTES1D_vS1E_EENS_8epilogue10collective6detail29Sm90TmaWarpSpecializedAdapterINS1I_15DefaultEpilogueISK_SL_SL_NS1H_6thread17LinearCombinationISK_Li1EffLNS1M_9ScaleType4KindE0ELNS_15FloatRoundStyleE2ESK_EENS1_15EpilogueDefaultEEEEEvvEEEEvNT_6ParamsE)
        /*0008*/ 	.word	0x000000a8


	//----- nvinfo : EIATTR_FRAME_SIZE
	.align		4
.L_15:
        /*000c*/ 	.byte	0x04, 0x11
        /*000e*/ 	.short	(.L_17 - .L_16)
	.align		4
.L_16:
        /*0010*/ 	.word	index@(_ZN7cutlass13device_kernelINS_4gemm6kernel13GemmUniversalIN4cute5tupleIJiiiiEEENS1_10collective13CollectiveMmaINS1_34MainloopSm90TmaGmmaWarpSpecializedILi2ENS5_IJNS4_1CILi2EEENSA_ILi1EEESC_EEENS1_35KernelTmaWarpSpecializedCooperativeEEENS5_IJNSA_ILi256EEENSA_ILi192EEENSA_ILi128EEEEEENS_6half_tENS5_IJlSC_lEEESK_SL_NS4_8TiledMMAINS4_8MMA_AtomIJNS4_4SM904GMMA26MMA_64x192x16_F32F16F16_SSILNSP_5MajorE0ELSR_0ELNSP_7ScaleInE1ELSS_1EEEEEENS4_6LayoutISD_NS5_IJSC_NSA_ILi0EEESW_EEEEENS5_IJNS4_10UnderscoreESZ_SZ_EEEEENS4_13SM90_TMA_LOADENS4_14ComposedLayoutINS4_7SwizzleILi3ELi4ELi3EEENS4_18smem_ptr_flag_bitsILi16EEENSV_INS5_IJNSA_ILi8EEENSA_ILi64EEEEEENS5_IJS19_SC_EEEEEEEvNS4_8identityENS4_23SM90_TMA_LOAD_MULTICASTES1D_vS1E_EENS_8epilogue10collective6detail29Sm90TmaWarpSpecializedAdapterINS1I_15DefaultEpilogueISK_SL_SL_NS1H_6thread17LinearCombinationISK_Li1EffLNS1M_9ScaleType4KindE0ELNS_15FloatRoundStyleE2ESK_EENS1_15EpilogueDefaultEEEEEvvEEEEvNT_6ParamsE)
        /*0014*/ 	.word	0x00000000


	//----- nvinfo : EIATTR_MIN_STACK_SIZE
	.align		4
.L_17:
        /*0018*/ 	.byte	0x04, 0x12
        /*001a*/ 	.short	(.L_19 - .L_18)
	.align		4
.L_18:
        /*001c*/ 	.word	index@(_ZN7cutlass13device_kernelINS_4gemm6kernel13GemmUniversalIN4cute5tupleIJiiiiEEENS1_10collective13CollectiveMmaINS1_34MainloopSm90TmaGmmaWarpSpecializedILi2ENS5_IJNS4_1CILi2EEENSA_ILi1EEESC_EEENS1_35KernelTmaWarpSpecializedCooperativeEEENS5_IJNSA_ILi256EEENSA_ILi192EEENSA_ILi128EEEEEENS_6half_tENS5_IJlSC_lEEESK_SL_NS4_8TiledMMAINS4_8MMA_AtomIJNS4_4SM904GMMA26MMA_64x192x16_F32F16F16_SSILNSP_5MajorE0ELSR_0ELNSP_7ScaleInE1ELSS_1EEEEEENS4_6LayoutISD_NS5_IJSC_NSA_ILi0EEESW_EEEEENS5_IJNS4_10UnderscoreESZ_SZ_EEEEENS4_13SM90_TMA_LOADENS4_14ComposedLayoutINS4_7SwizzleILi3ELi4ELi3EEENS4_18smem_ptr_flag_bitsILi16EEENSV_INS5_IJNSA_ILi8EEENSA_ILi64EEEEEENS5_IJS19_SC_EEEEEEEvNS4_8identityENS4_23SM90_TMA_LOAD_MULTICASTES1D_vS1E_EENS_8epilogue10collective6detail29Sm90TmaWarpSpecializedAdapterINS1I_15DefaultEpilogueISK_SL_SL_NS1H_6thread17LinearCombinationISK_Li1EffLNS1M_9ScaleType4KindE0ELNS_15FloatRoundStyleE2ESK_EENS1_15EpilogueDefaultEEEEEvvEEEEvNT_6ParamsE)
        /*0020*/ 	.word	0x00000000
.L_19:


//--------------------- .nv.compat                --------------------------
	.section	.nv.compat,"",@"SHT_CUDA_COMPAT_INFO"
	.align	4
        /*0000*/ 	.byte	0x02, 0x09, 0x01, 0x00, 0x02, 0x02, 0x04, 0x00, 0x02, 0x05, 0x05, 0x00, 0x03, 0x07, 0x01, 0x01
        /*0010*/ 	.byte	0x02, 0x03, 0x01, 0x00, 0x02, 0x06, 0x01, 0x00, 0x04, 0x0b, 0x08, 0x00, 0x00, 0x00, 0x00, 0x00
        /*0020*/ 	.byte	0x00, 0x00, 0x00, 0x00


//--------------------- .nv.info._ZN7cutlass13device_kernelINS_4gemm6kernel13GemmUniversalIN4cute5tupleIJiiiiEEENS1_10collective13CollectiveMmaINS1_34MainloopSm90TmaGmmaWarpSpecializedILi2ENS5_IJNS4_1CILi2EEENSA_ILi1EEESC_EEENS1_35KernelTmaWarpSpecializedCooperativeEEENS5_IJNSA_ILi256EEENSA_ILi192EEENSA_ILi128EEEEEENS_6half_tENS5_IJlSC_lEEESK_SL_NS4_8TiledMMAINS4_8MMA_AtomIJNS4_4SM904GMMA26MMA_64x192x16_F32F16F16_SSILNSP_5MajorE0ELSR_0ELNSP_7ScaleInE1ELSS_1EEEEEENS4_6LayoutISD_NS5_IJSC_NSA_ILi0EEESW_EEEEENS5_IJNS4_10UnderscoreESZ_SZ_EEEEENS4_13SM90_TMA_LOADENS4_14ComposedLayoutINS4_7SwizzleILi3ELi4ELi3EEENS4_18smem_ptr_flag_bitsILi16EEENSV_INS5_IJNSA_ILi8EEENSA_ILi64EEEEEENS5_IJS19_SC_EEEEEEEvNS4_8identityENS4_23SM90_TMA_LOAD_MULTICASTES1D_vS1E_EENS_8epilogue10collective6detail29Sm90TmaWarpSpecializedAdapterINS1I_15DefaultEpilogueISK_SL_SL_NS1H_6thread17LinearCombinationISK_Li1EffLNS1M_9ScaleType4KindE0ELNS_15FloatRoundStyleE2ESK_EENS1_15EpilogueDefaultEEEEEvvEEEEvNT_6ParamsE --------------------------
	.section	.nv.info._ZN7cutlass13device_kernelINS_4gemm6kernel13GemmUniversalIN4cute5tupleIJiiiiEEENS1_10collective13CollectiveMmaINS1_34MainloopSm90TmaGmmaWarpSpecializedILi2ENS5_IJNS4_1CILi2EEENSA_ILi1EEESC_EEENS1_35KernelTmaWarpSpecializedCooperativeEEENS5_IJNSA_ILi256EEENSA_ILi192EEENSA_ILi128EEEEEENS_6half_tENS5_IJlSC_lEEESK_SL_NS4_8TiledMMAINS4_8MMA_AtomIJNS4_4SM904GMMA26MMA_64x192x16_F32F16F16_SSILNSP_5MajorE0ELSR_0ELNSP_7ScaleInE1ELSS_1EEEEEENS4_6LayoutISD_NS5_IJSC_NSA_ILi0EEESW_EEEEENS5_IJNS4_10UnderscoreESZ_SZ_EEEEENS4_13SM90_TMA_LOADENS4_14ComposedLayoutINS4_7SwizzleILi3ELi4ELi3EEENS4_18smem_ptr_flag_bitsILi16EEENSV_INS5_IJNSA_ILi8EEENSA_ILi64EEEEEENS5_IJS19_SC_EEEEEEEvNS4_8identityENS4_23SM90_TMA_LOAD_MULTICASTES1D_vS1E_EENS_8epilogue10collective6detail29Sm90TmaWarpSpecializedAdapterINS1I_15DefaultEpilogueISK_SL_SL_NS1H_6thread17LinearCombinationISK_Li1EffLNS1M_9ScaleType4KindE0ELNS_15FloatRoundStyleE2ESK_EENS1_15EpilogueDefaultEEEEEvvEEEEvNT_6ParamsE,"",@"SHT_CUDA_INFO"
	.sectionflags	@""
	.align	4


	//----- nvinfo : EIATTR_CUDA_API_VERSION
	.align		4
        /*0000*/ 	.byte	0x04, 0x37
        /*0002*/ 	.short	(.L_21 - .L_20)
.L_20:
        /*0004*/ 	.word	0x00000082


	//----- nvinfo : EIATTR_KPARAM_INFO
	.align		4
.L_21:
        /*0008*/ 	.byte	0x04, 0x17
        /*000a*/ 	.short	(.L_23 - .L_22)
.L_22:
        /*000c*/ 	.word	0x00000000
        /*0010*/ 	.short	0x0000
        /*0012*/ 	.short	0x0070
        /*0014*/ 	.byte	0x00, 0xf0, 0x01, 0x10


	//----- nvinfo : EIATTR_SPARSE_MMA_MASK
	.align		4
.L_23:
        /*0018*/ 	.byte	0x03, 0x50
        /*001a*/ 	.short	0x0000


	//----- nvinfo : EIATTR_MAXREG_COUNT
	.align		4
        /*001c*/ 	.byte	0x03, 0x1b
        /*001e*/ 	.short	0x00a8


	//----- nvinfo : EIATTR_NUM_BARRIERS
	.align		4
        /*0020*/ 	.byte	0x02, 0x4c
        /*0022*/ 	.byte	0x01
	.zero		1


	//----- nvinfo : EIATTR_EXTERNS
	.align		4
        /*0024*/ 	.byte	0x04, 0x0f
        /*0026*/ 	.short	(.L_25 - .L_24)


	//   ....[0]....
	.align		4
.L_24:
        /*0028*/ 	.word	index@(__assertfail)


	//----- nvinfo : EIATTR_MERCURY_ISA_VERSION
	.align		4
.L_25:
        /*002c*/ 	.byte	0x03, 0x5f
        /*002e*/ 	.short	0x0101


	//----- nvinfo : EIATTR_INT_WARP_WIDE_INSTR_OFFSETS
	.align		4
        /*0030*/ 	.byte	0x04, 0x31
        /*0032*/ 	.short	(.L_27 - .L_26)


	//   ....[0]....
.L_26:
        /*0034*/ 	.word	0x00000510


	//   ....[1]....
        /*0038*/ 	.word	0x00000530


	//   ....[2]....
        /*003c*/ 	.word	0x000006c0


	//   ....[3]....
        /*0040*/ 	.word	0x00002700


	//----- nvinfo : EIATTR_COOP_GROUP_MASK_REGIDS
	.align		4
.L_27:
        /*0044*/ 	.byte	0x04, 0x29
        /*0046*/ 	.short	(.L_29 - .L_28)


	//   ....[0]....
.L_28:
        /*0048*/ 	.word	0xffffffff


	//   ....[1]....
        /*004c*/ 	.word	0xffffffff


	//   ....[2]....
        /*0050*/ 	.word	0xffffffff


	//   ....[3]....
        /*0054*/ 	.word	0xffffffff


	//   ....[4]....
        /*0058*/ 	.word	0xffffffff


	//   ....[5]....
        /*005c*/ 	.word	0xffffffff


	//----- nvinfo : EIATTR_COOP_GROUP_INSTR_OFFSETS
	.align		4
.L_29:
        /*0060*/ 	.byte	0x04, 0x28
        /*0062*/ 	.short	(.L_31 - .L_30)


	//   ....[0]....
.L_30:
        /*0064*/ 	.word	0x00000060


	//   ....[1]....
        /*0068*/ 	.word	0x00000070


	//   ....[2]....
        /*006c*/ 	.word	0x00000190


	//   ....[3]....
        /*0070*/ 	.word	0x00000380


	//   ....[4]....
        /*0074*/ 	.word	0x000007f0


	//   ....[5]....
        /*0078*/ 	.word	0x00001370


	//----- nvinfo : EIATTR_REG_RECONFIG
	.align		4
.L_31:
        /*007c*/ 	.byte	0x01, 0x54
	.zero		2


	//----- nvinfo : EIATTR_SYSCALL_OFFSETS
	.align		4
        /*0080*/ 	.byte	0x04, 0x46
        /*0082*/ 	.short	(.L_33 - .L_32)


	//   ....[0]....
.L_32:
        /*0084*/ 	.word	0x00001530


	//----- nvinfo : EIATTR_MBARRIER_INSTR_OFFSETS
	.align		4
.L_33:
        /*0088*/ 	.byte	0x04, 0x39
        /*008a*/ 	.short	(.L_35 - .L_34)


	//   ....[0]....
.L_34:
        /*008c*/ 	.word	0x00000310
        /*0090*/ 	.word	0x000000ff
        /*0094*/ 	.word	0x00000000
        /*0098*/ 	.short	0x0100
        /*009a*/ 	.byte	0x08
	.zero		1


	//   ....[1]....
        /*009c*/ 	.word	0x00000320
        /*00a0*/ 	.word	0x000000ff
        /*00a4*/ 	.word	0x00000010
        /*00a8*/ 	.short	0x0100
        /*00aa*/ 	.byte	0x08
	.zero		1


	//   ....[2]....
        /*00ac*/ 	.word	0x00000330
        /*00b0*/ 	.word	0x000000ff
        /*00b4*/ 	.word	0x00000008
        /*00b8*/ 	.short	0x0100
        /*00ba*/ 	.byte	0x08
	.zero		1


	//   ....[3]....
        /*00bc*/ 	.word	0x00000340
        /*00c0*/ 	.word	0x000000ff
        /*00c4*/ 	.word	0x00000018
        /*00c8*/ 	.short	0x0100
        /*00ca*/ 	.byte	0x08
	.zero		1


	//   ....[4]....
        /*00cc*/ 	.word	0x00000700
        /*00d0*/ 	.word	0x000000ff
        /*00d4*/ 	.word	0x00000030
        /*00d8*/ 	.short	0x0100
        /*00da*/ 	.byte	0x06
	.zero		1


	//   ....[5]....
        /*00dc*/ 	.word	0x00000760
        /*00e0*/ 	.word	0x000000ff
        /*00e4*/ 	.word	0x00000038
        /*00e8*/ 	.short	0x0100
        /*00ea*/ 	.byte	0x06
	.zero		1


	//   ....[6]....
        /*00ec*/ 	.word	0x00001610
        /*00f0*/ 	.word	0x00000003
        /*00f4*/ 	.word	0x00000000
        /*00f8*/ 	.short	0x010a
        /*00fa*/ 	.byte	0x3f
	.zero		1


	//   ....[7]....
        /*00fc*/ 	.word	0x00001650
        /*0100*/ 	.word	0x00000003
        /*0104*/ 	.word	0x00000000
        /*0108*/ 	.short	0x010a
        /*010a*/ 	.byte	0x3f
	.zero		1


	//   ....[8]....
        /*010c*/ 	.word	0x00001e80
        /*0110*/ 	.word	0x00000003
        /*0114*/ 	.word	0x00000000
        /*0118*/ 	.short	0x010a
        /*011a*/ 	.byte	0x3f
	.zero		1


	//   ....[9]....
        /*011c*/ 	.word	0x00001ec0
        /*0120*/ 	.word	0x00000003
        /*0124*/ 	.word	0x00000000
        /*0128*/ 	.short	0x010a
        /*012a*/ 	.byte	0x3f
	.zero		1


	//   ....[10]....
        /*012c*/ 	.word	0x00002580
        /*0130*/ 	.word	0x00000000
        /*0134*/ 	.word	0x00000000
        /*0138*/ 	.short	0x0101
        /*013a*/ 	.byte	0x3f
	.zero		1


	//   ....[11]....
        /*013c*/ 	.word	0x00002790
        /*0140*/ 	.word	0x00000000
        /*0144*/ 	.word	0x00000000
        /*0148*/ 	.short	0x0101
        /*014a*/ 	.byte	0x3f
	.zero		1


	//   ....[12]....
        /*014c*/ 	.word	0x0000f920
        /*0150*/ 	.word	0x00000013
        /*0154*/ 	.word	0x00000010
        /*0158*/ 	.short	0x010a
        /*015a*/ 	.byte	0x3f
	.zero		1


	//   ....[13]....
        /*015c*/ 	.word	0x0000fdb0
        /*0160*/ 	.word	0x00000004
        /*0164*/ 	.word	0x00000038
        /*0168*/ 	.short	0x0101
        /*016a*/ 	.byte	0x3f
	.zero		1


	//   ....[14]....
        /*016c*/ 	.word	0x00010510
        /*0170*/ 	.word	0x00000005
        /*0174*/ 	.word	0x00000000
        /*0178*/ 	.short	0x010a
        /*017a*/ 	.byte	0x3f
	.zero		1


	//   ....[15]....
        /*017c*/ 	.word	0x00010590
        /*0180*/ 	.word	0x00000003
        /*0184*/ 	.word	0x00000000
        /*0188*/ 	.short	0x010a
        /*018a*/ 	.byte	0x3f
	.zero		1


	//   ....[16]....
        /*018c*/ 	.word	0x000105f0
        /*0190*/ 	.word	0x00000003
        /*0194*/ 	.word	0x00000000
        /*0198*/ 	.short	0x010a
        /*019a*/ 	.byte	0x3f
	.zero		1


	//   ....[17]....
        /*019c*/ 	.word	0x00010640
        /*01a0*/ 	.word	0x00000003
        /*01a4*/ 	.word	0x00000000
        /*01a8*/ 	.short	0x010a
        /*01aa*/ 	.byte	0x3f
	.zero		1


	//   ....[18]....
        /*01ac*/ 	.word	0x00010710
        /*01b0*/ 	.word	0x00000013
        /*01b4*/ 	.word	0x00000010
        /*01b8*/ 	.short	0x010a
        /*01ba*/ 	.byte	0x3f
	.zero		1


	//   ....[19]....
        /*01bc*/ 	.word	0x000107e0
        /*01c0*/ 	.word	0x00000005
        /*01c4*/ 	.word	0x00000000
        /*01c8*/ 	.short	0x010a
        /*01ca*/ 	.byte	0x3f
	.zero		1


	//----- nvinfo : EIATTR_NUM_MBARRIERS
	.align		4
.L_35:
        /*01cc*/ 	.byte	0x03, 0x38
        /*01ce*/ 	.short	0x0006


	//----- nvinfo : EIATTR_EXIT_INSTR_OFFSETS
	.align		4
        /*01d0*/ 	.byte	0x04, 0x1c
        /*01d2*/ 	.short	(.L_37 - .L_36)


	//   ....[0]....
.L_36:
        /*01d4*/ 	.word	0x00000a20


	//   ....[1]....
        /*01d8*/ 	.word	0x000012b0


	//   ....[2]....
        /*01dc*/ 	.word	0x0000efa0


	//   ....[3]....
        /*01e0*/ 	.word	0x0000f5a0


	//   ....[4]....
        /*01e4*/ 	.word	0x000105e0


	//----- nvinfo : EIATTR_MAX_THREADS
	.align		4
.L_37:
        /*01e8*/ 	.byte	0x04, 0x05
        /*01ea*/ 	.short	(.L_39 - .L_38)
.L_38:
        /*01ec*/ 	.word	0x00000180
        /*01f0*/ 	.word	0x00000001
        /*01f4*/ 	.word	0x00000001


	//----- nvinfo : EIATTR_CRS_STACK_SIZE
	.align		4
.L_39:
        /*01f8*/ 	.byte	0x04, 0x1e
        /*01fa*/ 	.short	(.L_41 - .L_40)
.L_40:
        /*01fc*/ 	.word	0x00000000


	//----- nvinfo : EIATTR_CBANK_PARAM_SIZE
	.align		4
.L_41:
        /*0200*/ 	.byte	0x03, 0x19
        /*0202*/ 	.short	0x0470


	//----- nvinfo : EIATTR_PARAM_CBANK
	.align		4
        /*0204*/ 	.byte	0x04, 0x0a
        /*0206*/ 	.short	(.L_43 - .L_42)
	.align		4
.L_42:
        /*0208*/ 	.word	index@(.nv.constant0._ZN7cutlass13device_kernelINS_4gemm6kernel13GemmUniversalIN4cute5tupleIJiiiiEEENS1_10collective13CollectiveMmaINS1_34MainloopSm90TmaGmmaWarpSpecializedILi2ENS5_IJNS4_1CILi2EEENSA_ILi1EEESC_EEENS1_35KernelTmaWarpSpecializedCooperativeEEENS5_IJNSA_ILi256EEENSA_ILi192EEENSA_ILi128EEEEEENS_6half_tENS5_IJlSC_lEEESK_SL_NS4_8TiledMMAINS4_8MMA_AtomIJNS4_4SM904GMMA26MMA_64x192x16_F32F16F16_SSILNSP_5MajorE0ELSR_0ELNSP_7ScaleInE1ELSS_1EEEEEENS4_6LayoutISD_NS5_IJSC_NSA_ILi0EEESW_EEEEENS5_IJNS4_10UnderscoreESZ_SZ_EEEEENS4_13SM90_TMA_LOADENS4_14ComposedLayoutINS4_7SwizzleILi3ELi4ELi3EEENS4_18smem_ptr_flag_bitsILi16EEENSV_INS5_IJNSA_ILi8EEENSA_ILi64EEEEEENS5_IJS19_SC_EEEEEEEvNS4_8identityENS4_23SM90_TMA_LOAD_MULTICASTES1D_vS1E_EENS_8epilogue10collective6detail29Sm90TmaWarpSpecializedAdapterINS1I_15DefaultEpilogueISK_SL_SL_NS1H_6thread17LinearCombinationISK_Li1EffLNS1M_9ScaleType4KindE0ELNS_15FloatRoundStyleE2ESK_EENS1_15EpilogueDefaultEEEEEvvEEEEvNT_6ParamsE)
        /*020c*/ 	.short	0x0210
        /*020e*/ 	.short	0x0470


	//----- nvinfo : EIATTR_SW_WAR
	.align		4
.L_43:
        /*0210*/ 	.byte	0x04, 0x36
        /*0212*/ 	.short	(.L_45 - .L_44)
.L_44:
        /*0214*/ 	.word	0x00000008
.L_45:


//--------------------- .nv.callgraph             --------------------------
	.section	.nv.callgraph,"",@"SHT_CUDA_CALLGRAPH"
	.align	4
	.sectionentsize	8
	.align		4
        /*0000*/ 	.word	0x00000000
	.align		4
        /*0004*/ 	.word	0xffffffff
	.align		4
        /*0008*/ 	.word	index@(_ZN7cutlass13device_kernelINS_4gemm6kernel13GemmUniversalIN4cute5tupleIJiiiiEEENS1_10collective13CollectiveMmaINS1_34MainloopSm90TmaGmmaWarpSpecializedILi2ENS5_IJNS4_1CILi2EEENSA_ILi1EEESC_EEENS1_35KernelTmaWarpSpecializedCooperativeEEENS5_IJNSA_ILi256EEENSA_ILi192EEENSA_ILi128EEEEEENS_6half_tENS5_IJlSC_lEEESK_SL_NS4_8TiledMMAINS4_8MMA_AtomIJNS4_4SM904GMMA26MMA_64x192x16_F32F16F16_SSILNSP_5MajorE0ELSR_0ELNSP_7ScaleInE1ELSS_1EEEEEENS4_6LayoutISD_NS5_IJSC_NSA_ILi0EEESW_EEEEENS5_IJNS4_10UnderscoreESZ_SZ_EEEEENS4_13SM90_TMA_LOADENS4_14ComposedLayoutINS4_7SwizzleILi3ELi4ELi3EEENS4_18smem_ptr_flag_bitsILi16EEENSV_INS5_IJNSA_ILi8EEENSA_ILi64EEEEEENS5_IJS19_SC_EEEEEEEvNS4_8identityENS4_23SM90_TMA_LOAD_MULTICASTES1D_vS1E_EENS_8epilogue10collective6detail29Sm90TmaWarpSpecializedAdapterINS1I_15DefaultEpilogueISK_SL_SL_NS1H_6thread17LinearCombinationISK_Li1EffLNS1M_9ScaleType4KindE0ELNS_15FloatRoundStyleE2ESK_EENS1_15EpilogueDefaultEEEEEvvEEEEvNT_6ParamsE)
	.align		4
        /*000c*/ 	.word	index@(__assertfail)
	.align		4
        /*0010*/ 	.word	0x00000000
	.align		4
        /*0014*/ 	.word	0xfffffffe
	.align		4
        /*0018*/ 	.word	0x00000000
	.align		4
        /*001c*/ 	.word	0xfffffffd
	.align		4
        /*0020*/ 	.word	0x00000000
	.align		4
        /*0024*/ 	.word	0xfffffffc


//--------------------- .nv.constant4             --------------------------
	.section	.nv.constant4,"a",@progbits
	.align	8
	.align		8
.nv.constant4:
        /*0000*/ 	.dword	__assertfail
	.align		8
        /*0008*/ 	.dword	__unnamed_1
	.align		8
        /*0010*/ 	.dword	_ZN40_INTERNAL_b6a78f42_4_k_cu_1e9aeef2_200634cuda3std3__45__cpo5beginE
	.align		8
        /*0018*/ 	.dword	_ZN40_INTERNAL_b6a78f42_4_k_cu_1e9aeef2_200634cuda3std3__45__cpo3endE
	.align		8
        /*0020*/ 	.dword	_ZN40_INTERNAL_b6a78f42_4_k_cu_1e9aeef2_200634cuda3std3__45__cpo6cbeginE
	.align		8
        /*0028*/ 	.dword	_ZN40_INTERNAL_b6a78f42_4_k_cu_1e9aeef2_200634cuda3std3__45__cpo4cendE
	.align		8
        /*0030*/ 	.dword	_ZN40_INTERNAL_b6a78f42_4_k_cu_1e9aeef2_200634cuda3std3__442_GLOBAL__N__b6a78f42_4_k_cu_1e9aeef2_200636ignoreE
	.align		8
        /*0038*/ 	.dword	_ZN40_INTERNAL_b6a78f42_4_k_cu_1e9aeef2_200634cuda3std3__419piecewise_constructE
	.align		8
        /*0040*/ 	.dword	_ZN40_INTERNAL_b6a78f42_4_k_cu_1e9aeef2_200634cuda3std3__48in_placeE
	.align		8
        /*0048*/ 	.dword	_ZN40_INTERNAL_b6a78f42_4_k_cu_1e9aeef2_200634cuda3std6ranges3__45__cpo4swapE
	.align		8
        /*0050*/ 	.dword	_ZN40_INTERNAL_b6a78f42_4_k_cu_1e9aeef2_200634cuda3std6ranges3__45__cpo9iter_moveE
	.align		8
        /*0058*/ 	.dword	_ZN40_INTERNAL_b6a78f42_4_k_cu_1e9aeef2_200634cute7productE
	.align		8
        /*0060*/ 	.dword	_ZN40_INTERNAL_b6a78f42_4_k_cu_1e9aeef2_200634cute1_E
	.align		8
        /*0068*/ 	.dword	$str$22
	.align		8
        /*0070*/ 	.dword	$str$23


//--------------------- .text._ZN7cutlass13device_kernelINS_4gemm6kernel13GemmUniversalIN4cute5tupleIJiiiiEEENS1_10collective13CollectiveMmaINS1_34MainloopSm90TmaGmmaWarpSpecializedILi2ENS5_IJNS4_1CILi2EEENSA_ILi1EEESC_EEENS1_35KernelTmaWarpSpecializedCooperativeEEENS5_IJNSA_ILi256EEENSA_ILi192EEENSA_ILi128EEEEEENS_6half_tENS5_IJlSC_lEEESK_SL_NS4_8TiledMMAINS4_8MMA_AtomIJNS4_4SM904GMMA26MMA_64x192x16_F32F16F16_SSILNSP_5MajorE0ELSR_0ELNSP_7ScaleInE1ELSS_1EEEEEENS4_6LayoutISD_NS5_IJSC_NSA_ILi0EEESW_EEEEENS5_IJNS4_10UnderscoreESZ_SZ_EEEEENS4_13SM90_TMA_LOADENS4_14ComposedLayoutINS4_7SwizzleILi3ELi4ELi3EEENS4_18smem_ptr_flag_bitsILi16EEENSV_INS5_IJNSA_ILi8EEENSA_ILi64EEEEEENS5_IJS19_SC_EEEEEEEvNS4_8identityENS4_23SM90_TMA_LOAD_MULTICASTES1D_vS1E_EENS_8epilogue10collective6detail29Sm90TmaWarpSpecializedAdapterINS1I_15DefaultEpilogueISK_SL_SL_NS1H_6thread17LinearCombinationISK_Li1EffLNS1M_9ScaleType4KindE0ELNS_15FloatRoundStyleE2ESK_EENS1_15EpilogueDefaultEEEEEvvEEEEvNT_6ParamsE --------------------------
	.section	.text._ZN7cutlass13device_kernelINS_4gemm6kernel13GemmUniversalIN4cute5tupleIJiiiiEEENS1_10collective13CollectiveMmaINS1_34MainloopSm90TmaGmmaWarpSpecializedILi2ENS5_IJNS4_1CILi2EEENSA_ILi1EEESC_EEENS1_35KernelTmaWarpSpecializedCooperativeEEENS5_IJNSA_ILi256EEENSA_ILi192EEENSA_ILi128EEEEEENS_6half_tENS5_IJlSC_lEEESK_SL_NS4_8TiledMMAINS4_8MMA_AtomIJNS4_4SM904GMMA26MMA_64x192x16_F32F16F16_SSILNSP_5MajorE0ELSR_0ELNSP_7ScaleInE1ELSS_1EEEEEENS4_6LayoutISD_NS5_IJSC_NSA_ILi0EEESW_EEEEENS5_IJNS4_10UnderscoreESZ_SZ_EEEEENS4_13SM90_TMA_LOADENS4_14ComposedLayoutINS4_7SwizzleILi3ELi4ELi3EEENS4_18smem_ptr_flag_bitsILi16EEENSV_INS5_IJNSA_ILi8EEENSA_ILi64EEEEEENS5_IJS19_SC_EEEEEEEvNS4_8identityENS4_23SM90_TMA_LOAD_MULTICASTES1D_vS1E_EENS_8epilogue10collective6detail29Sm90TmaWarpSpecializedAdapterINS1I_15DefaultEpilogueISK_SL_SL_NS1H_6thread17LinearCombinationISK_Li1EffLNS1M_9ScaleType4KindE0ELNS_15FloatRoundStyleE2ESK_EENS1_15EpilogueDefaultEEEEEvvEEEEvNT_6ParamsE,"ax",@progbits
	.align	128
.text._ZN7cutlass13device_kernelINS_4gemm6kernel13GemmUniversalIN4cute5tupleIJiiiiEEENS1_10collective13CollectiveMmaINS1_34MainloopSm90TmaGmmaWarpSpecializedILi2ENS5_IJNS4_1CILi2EEENSA_ILi1EEESC_EEENS1_35KernelTmaWarpSpecializedCooperativeEEENS5_IJNSA_ILi256EEENSA_ILi192EEENSA_ILi128EEEEEENS_6half_tENS5_IJlSC_lEEESK_SL_NS4_8TiledMMAINS4_8MMA_AtomIJNS4_4SM904GMMA26MMA_64x192x16_F32F16F16_SSILNSP_5MajorE0ELSR_0ELNSP_7ScaleInE1ELSS_1EEEEEENS4_6LayoutISD_NS5_IJSC_NSA_ILi0EEESW_EEEEENS5_IJNS4_10UnderscoreESZ_SZ_EEEEENS4_13SM90_TMA_LOADENS4_14ComposedLayoutINS4_7SwizzleILi3ELi4ELi3EEENS4_18smem_ptr_flag_bitsILi16EEENSV_INS5_IJNSA_ILi8EEENSA_ILi64EEEEEENS5_IJS19_SC_EEEEEEEvNS4_8identityENS4_23SM90_TMA_LOAD_MULTICASTES1D_vS1E_EENS_8epilogue10collective6detail29Sm90TmaWarpSpecializedAdapterINS1I_15DefaultEpilogueISK_SL_SL_NS1H_6thread17LinearCombinationISK_Li1EffLNS1M_9ScaleType4KindE0ELNS_15FloatRoundStyleE2ESK_EENS1_15EpilogueDefaultEEEEEvvEEEEvNT_6ParamsE:
        .type           _ZN7cutlass13device_kernelINS_4gemm6kernel13GemmUniversalIN4cute5tupleIJiiiiEEENS1_10collective13CollectiveMmaINS1_34MainloopSm90TmaGmmaWarpSpecializedILi2ENS5_IJNS4_1CILi2EEENSA_ILi1EEESC_EEENS1_35KernelTmaWarpSpecializedCooperativeEEENS5_IJNSA_ILi256EEENSA_ILi192EEENSA_ILi128EEEEEENS_6half_tENS5_IJlSC_lEEESK_SL_NS4_8TiledMMAINS4_8MMA_AtomIJNS4_4SM904GMMA26MMA_64x192x16_F32F16F16_SSILNSP_5MajorE0ELSR_0ELNSP_7ScaleInE1ELSS_1EEEEEENS4_6LayoutISD_NS5_IJSC_NSA_ILi0EEESW_EEEEENS5_IJNS4_10UnderscoreESZ_SZ_EEEEENS4_13SM90_TMA_LOADENS4_14ComposedLayoutINS4_7SwizzleILi3ELi4ELi3EEENS4_18smem_ptr_flag_bitsILi16EEENSV_INS5_IJNSA_ILi8EEENSA_ILi64EEEEEENS5_IJS19_SC_EEEEEEEvNS4_8identityENS4_23SM90_TMA_LOAD_MULTICASTES1D_vS1E_EENS_8epilogue10collective6detail29Sm90TmaWarpSpecializedAdapterINS1I_15DefaultEpilogueISK_SL_SL_NS1H_6thread17LinearCombinationISK_Li1EffLNS1M_9ScaleType4KindE0ELNS_15FloatRoundStyleE2ESK_EENS1_15EpilogueDefaultEEEEEvvEEEEvNT_6ParamsE,@function
        .size           _ZN7cutlass13device_kernelINS_4gemm6kernel13GemmUniversalIN4cute5tupleIJiiiiEEENS1_10collective13CollectiveMmaINS1_34MainloopSm90TmaGmmaWarpSpecializedILi2ENS5_IJNS4_1CILi2EEENSA_ILi1EEESC_EEENS1_35KernelTmaWarpSpecializedCooperativeEEENS5_IJNSA_ILi256EEENSA_ILi192EEENSA_ILi128EEEEEENS_6half_tENS5_IJlSC_lEEESK_SL_NS4_8TiledMMAINS4_8MMA_AtomIJNS4_4SM904GMMA26MMA_64x192x16_F32F16F16_SSILNSP_5MajorE0ELSR_0ELNSP_7ScaleInE1ELSS_1EEEEEENS4_6LayoutISD_NS5_IJSC_NSA_ILi0EEESW_EEEEENS5_IJNS4_10UnderscoreESZ_SZ_EEEEENS4_13SM90_TMA_LOADENS4_14ComposedLayoutINS4_7SwizzleILi3ELi4ELi3EEENS4_18smem_ptr_flag_bitsILi16EEENSV_INS5_IJNSA_ILi8EEENSA_ILi64EEEEEENS5_IJS19_SC_EEEEEEEvNS4_8identityENS4_23SM90_TMA_LOAD_MULTICASTES1D_vS1E_EENS_8epilogue10collective6detail29Sm90TmaWarpSpecializedAdapterINS1I_15DefaultEpilogueISK_SL_SL_NS1H_6thread17LinearCombinationISK_Li1EffLNS1M_9ScaleType4KindE0ELNS_15FloatRoundStyleE2ESK_EENS1_15EpilogueDefaultEEEEEvvEEEEvNT_6ParamsE,(.L_x_449 - _ZN7cutlass13device_kernelINS_4gemm6kernel13GemmUniversalIN4cute5tupleIJiiiiEEENS1_10collective13CollectiveMmaINS1_34MainloopSm90TmaGmmaWarpSpecializedILi2ENS5_IJNS4_1CILi2EEENSA_ILi1EEESC_EEENS1_35KernelTmaWarpSpecializedCooperativeEEENS5_IJNSA_ILi256EEENSA_ILi192EEENSA_ILi128EEEEEENS_6half_tENS5_IJlSC_lEEESK_SL_NS4_8TiledMMAINS4_8MMA_AtomIJNS4_4SM904GMMA26MMA_64x192x16_F32F16F16_SSILNSP_5MajorE0ELSR_0ELNSP_7ScaleInE1ELSS_1EEEEEENS4_6LayoutISD_NS5_IJSC_NSA_ILi0EEESW_EEEEENS5_IJNS4_10UnderscoreESZ_SZ_EEEEENS4_13SM90_TMA_LOADENS4_14ComposedLayoutINS4_7SwizzleILi3ELi4ELi3EEENS4_18smem_ptr_flag_bitsILi16EEENSV_INS5_IJNSA_ILi8EEENSA_ILi64EEEEEENS5_IJS19_SC_EEEEEEEvNS4_8identityENS4_23SM90_TMA_LOAD_MULTICASTES1D_vS1E_EENS_8epilogue10collective6detail29Sm90TmaWarpSpecializedAdapterINS1I_15DefaultEpilogueISK_SL_SL_NS1H_6thread17LinearCombinationISK_Li1EffLNS1M_9ScaleType4KindE0ELNS_15FloatRoundStyleE2ESK_EENS1_15EpilogueDefaultEEEEEvvEEEEvNT_6ParamsE)
        .other          _ZN7cutlass13device_kernelINS_4gemm6kernel13GemmUniversalIN4cute5tupleIJiiiiEEENS1_10collective13CollectiveMmaINS1_34MainloopSm90TmaGmmaWarpSpecializedILi2ENS5_IJNS4_1CILi2EEENSA_ILi1EEESC_EEENS1_35KernelTmaWarpSpecializedCooperativeEEENS5_IJNSA_ILi256EEENSA_ILi192EEENSA_ILi128EEEEEENS_6half_tENS5_IJlSC_lEEESK_SL_NS4_8TiledMMAINS4_8MMA_AtomIJNS4_4SM904GMMA26MMA_64x192x16_F32F16F16_SSILNSP_5MajorE0ELSR_0ELNSP_7ScaleInE1ELSS_1EEEEEENS4_6LayoutISD_NS5_IJSC_NSA_ILi0EEESW_EEEEENS5_IJNS4_10UnderscoreESZ_SZ_EEEEENS4_13SM90_TMA_LOADENS4_14ComposedLayoutINS4_7SwizzleILi3ELi4ELi3EEENS4_18smem_ptr_flag_bitsILi16EEENSV_INS5_IJNSA_ILi8EEENSA_ILi64EEEEEENS5_IJS19_SC_EEEEEEEvNS4_8identityENS4_23SM90_TMA_LOAD_MULTICASTES1D_vS1E_EENS_8epilogue10collective6detail29Sm90TmaWarpSpecializedAdapterINS1I_15DefaultEpilogueISK_SL_SL_NS1H_6thread17LinearCombinationISK_Li1EffLNS1M_9ScaleType4KindE0ELNS_15FloatRoundStyleE2ESK_EENS1_15EpilogueDefaultEEEEEvvEEEEvNT_6ParamsE,@"STO_CUDA_ENTRY STV_DEFAULT"
_ZN7cutlass13device_kernelINS_4gemm6kernel13GemmUniversalIN4cute5tupleIJiiiiEEENS1_10collective13CollectiveMmaINS1_34MainloopSm90TmaGmmaWarpSpecializedILi2ENS5_IJNS4_1CILi2EEENSA_ILi1EEESC_EEENS1_35KernelTmaWarpSpecializedCooperativeEEENS5_IJNSA_ILi256EEENSA_ILi192EEENSA_ILi128EEEEEENS_6half_tENS5_IJlSC_lEEESK_SL_NS4_8TiledMMAINS4_8MMA_AtomIJNS4_4SM904GMMA26MMA_64x192x16_F32F16F16_SSILNSP_5MajorE0ELSR_0ELNSP_7ScaleInE1ELSS_1EEEEEENS4_6LayoutISD_NS5_IJSC_NSA_ILi0EEESW_EEEEENS5_IJNS4_10UnderscoreESZ_SZ_EEEEENS4_13SM90_TMA_LOADENS4_14ComposedLayoutINS4_7SwizzleILi3ELi4ELi3EEENS4_18smem_ptr_flag_bitsILi16EEENSV_INS5_IJNSA_ILi8EEENSA_ILi64EEEEEENS5_IJS19_SC_EEEEEEEvNS4_8identityENS4_23SM90_TMA_LOAD_MULTICASTES1D_vS1E_EENS_8epilogue10collective6detail29Sm90TmaWarpSpecializedAdapterINS1I_15DefaultEpilogueISK_SL_SL_NS1H_6thread17LinearCombinationISK_Li1EffLNS1M_9ScaleType4KindE0ELNS_15FloatRoundStyleE2ESK_EENS1_15EpilogueDefaultEEEEEvvEEEEvNT_6ParamsE:
[----:B------:R-:W0:Y:S01]  /*0000*/  LDC R1, c[0x0][0x28] ;  /* 0x00000a00ff017b82 */ /* 0x000e220000000800 */
[----:B------:R-:W1:Y:S01]  /*0010*/  S2R R2, SR_TID.X ;  /* 0x0000000000027919 */ /* 0x000e620000002100 */
[----:B------:R-:W-:Y:S01]  /*0020*/  ELECT P0, URZ, PT ;  /* 0x00000000003f782f */ /* 0x000fe20003800000 */
[----:B------:R-:W-:Y:S01]  /*0030*/  BSSY B0, `(.L_x_0) ;  /* 0x0000015000007945 */ /* 0x000fe20003800000 */
[--C-:B-1----:R-:W-:Y:S02]  /*0040*/  SHF.R.U32.HI R0, RZ, 0x5, R2.reuse ;  /* 0x00000005ff007819 */ /* 0x102fe40000011602 */
[----:B------:R-:W-:-:S03]  /*0050*/  SHF.R.U32.HI R3, RZ, 0x7, R2 ;  /* 0x00000007ff037819 */ /* 0x000fc60000011602 */
[----:B------:R-:W1:Y:S04]  /*0060*/  SHFL.IDX PT, R4, R0, RZ, 0x1f ;  /* 0x00001fff00047589 */ /* 0x000e6800000e0000 */
[----:B------:R-:W2:Y:S01]  /*0070*/  SHFL.IDX PT, R3, R3, RZ, 0x1f ;  /* 0x00001fff03037589 */ /* 0x000ea200000e0000 */
[----:B-1----:R-:W-:Y:S02]  /*0080*/  R2UR UR9, R4 ;  /* 0x00000000040972ca */ /* 0x002fe400000e0000 */
[----:B--2---:R-:W-:-:S11]  /*0090*/  R2UR UR5, R3 ;  /* 0x00000000030572ca */ /* 0x004fd600000e0000 */
[----:B------:R-:W-:Y:S02]  /*00a0*/  USHF.R.S32.HI UR4, URZ, 0x1f, UR9 ;  /* 0x0000001f3f047899 */ /* 0x000fe40008011409 */
[----:B------:R-:W-:Y:S02]  /*00b0*/  ISETP.NE.OR P0, PT, RZ, UR9, !P0 ;  /* 0x00000009ff007c0c */ /* 0x000fe4000c705670 */
[----:B------:R-:W-:-:S04]  /*00c0*/  ULEA.HI UR4, UR4, UR9, URZ, 0x2 ;  /* 0x0000000904047291 */ /* 0x000fc8000f8f103f */
[----:B------:R-:W-:-:S04]  /*00d0*/  ULOP3.LUT UR4, UR4, 0xfffffffc, URZ, 0xc0, !UPT ;  /* 0xfffffffc04047892 */ /* 0x000fc8000f8ec03f */
[----:B------:R-:W-:-:S03]  /*00e0*/  UIADD3 UR9, UR9, -UR4, URZ ;  /* 0x8000000409097290 */ /* 0x000fc6000fffe03f */
[----:B0-----:R-:W-:Y:S09]  /*00f0*/  @P0 BRA `(.L_x_1) ;  /* 0x0000000000200947 */ /* 0x001ff20003800000 */
[----:B------:R-:W-:Y:S02]  /*0100*/  ULDC.64 UR6, c[0x0][0x198] ;  /* 0x0000660000067ab9 */ /* 0x000fe40000000a00 */
[----:B------:R-:W-:Y:S02]  /*0110*/  UIADD3 UR10, UP0, UR6, 0xf0, URZ ;  /* 0x000000f0060a7890 */ /* 0x000fe4000ff1e03f */
[----:B------:R-:W-:Y:S02]  /*0120*/  UIADD3 UR6, UP1, UR6, 0x1f0, URZ ;  /* 0x000001f006067890 */ /* 0x000fe4000ff3e03f */
[----:B------:R-:W-:Y:S02]  /*0130*/  UIADD3.X UR11, URZ, UR7, URZ, UP0, !UPT ;  /* 0x000000073f0b7290 */ /* 0x000fe400087fe43f */
[----:B------:R-:W-:-:S07]  /*0140*/  UIADD3.X UR7, URZ, UR7, URZ, UP1, !UPT ;  /* 0x000000073f077290 */ /* 0x000fce0008ffe43f */
[----:B------:R0:W-:Y:S02]  /*0150*/  UTMACCTL.PF [UR10] ;  /* 0x000000000a0079b9 */ /* 0x0001e40008040000 */
[----:B------:R0:W-:Y:S02]  /*0160*/  UTMACCTL.PF [UR6] ;  /* 0x00000000060079b9 */ /* 0x0001e40008040000 */
[----:B0-----:R-:W-:Y:S01]  /*0170*/  NOP ;  /* 0x0000000000007918 */ /* 0x001fe20000000000 */
.L_x_1:
[----:B------:R-:W-:Y:S05]  /*0180*/  BSYNC B0 ;  /* 0x0000000000007941 */ /* 0x000fea0003800000 */
.L_x_0:
[----:B------:R-:W0:Y:S01]  /*0190*/  SHFL.IDX PT, R3, R0, RZ, 0x1f ;  /* 0x00001fff00037589 */ /* 0x000e2200000e0000 */
[----:B------:R-:W-:Y:S01]  /*01a0*/  UISETP.NE.AND UP0, UPT, UR9, 0x3, UPT ;  /* 0x000000030900788c */ /* 0x000fe2000bf05270 */
[----:B------:R-:W-:Y:S01]  /*01b0*/  ISETP.NE.AND P1, PT, RZ, UR5, PT ;  /* 0x00000005ff007c0c */ /* 0x000fe2000bf25270 */
[----:B------:R-:W-:Y:S02]  /*01c0*/  UIADD3 UR16, UR5, -0x1, URZ ;  /* 0xffffffff05107890 */ /* 0x000fe4000fffe03f */
[----:B------:R-:W-:Y:S02]  /*01d0*/  UISETP.EQ.OR UP0, UPT, UR9, URZ, !UP0 ;  /* 0x0000003f0900728c */ /* 0x000fe4000c702670 */
[----:B------:R-:W-:Y:S02]  /*01e0*/  UISETP.GE.U32.AND UP1, UPT, UR16, 0x2, UPT ;  /* 0x000000021000788c */ /* 0x000fe4000bf26070 */
[----:B------:R-:W-:-:S04]  /*01f0*/  UISETP.EQ.AND UP0, UPT, UR5, URZ, UP0 ;  /* 0x0000003f0500728c */ /* 0x000fc80008702270 */
[----:B------:R-:W-:-:S04]  /*0200*/  USEL UR38, URZ, 0x1, !UP0 ;  /* 0x000000013f267887 */ /* 0x000fc8000c000000 */
[----:B------:R-:W-:Y:S01]  /*0210*/  USEL UR38, UR38, 0x2, UP1 ;  /* 0x0000000226267887 */ /* 0x000fe20008800000 */
[----:B0-----:R-:W-:-:S13]  /*0220*/  ISETP.NE.AND P0, PT, R3, RZ, PT ;  /* 0x000000ff0300720c */ /* 0x001fda0003f05270 */
[----:B------:R-:W-:Y:S05]  /*0230*/  @P0 BRA `(.L_x_2) ;  /* 0x0000000000480947 */ /* 0x000fea0003800000 */
[----:B------:R-:W0:Y:S01]  /*0240*/  S2UR UR8, SR_CgaCtaId ;  /* 0x00000000000879c3 */ /* 0x000e220000008800 */
[----:B------:R-:W-:Y:S01]  /*0250*/  UMOV UR4, 0x400 ;  /* 0x0000040000047882 */ /* 0x000fe20000000000 */
[----:B------:R-:W-:Y:S01]  /*0260*/  UMOV UR5, 0x1 ;  /* 0x0000000100057882 */ /* 0x000fe20000000000 */
[----:B------:R-:W-:Y:S01]  /*0270*/  UMOV UR6, 0x4 ;  /* 0x0000000400067882 */ /* 0x000fe20000000000 */
[----:B------:R-:W-:Y:S01]  /*0280*/  ELECT P0, URZ, PT ;  /* 0x00000000003f782f */ /* 0x000fe20003800000 */
[----:B------:R-:W-:-:S04]  /*0290*/  UIADD3 UR6, -UR6, 0x100000, URZ ;  /* 0x0010000006067890 */ /* 0x000fc8000fffe13f */
[----:B------:R-:W-:Y:S02]  /*02a0*/  USHF.L.U32 UR7, UR6, 0xb, URZ ;  /* 0x0000000b06077899 */ /* 0x000fe4000800063f */
[----:B------:R-:W-:Y:S02]  /*02b0*/  USHF.L.U32 UR6, UR6, 0x1, URZ ;  /* 0x0000000106067899 */ /* 0x000fe4000800063f */
[----:B0-----:R-:W-:Y:S02]  /*02c0*/  ULEA UR8, UR8, UR4, 0x18 ;  /* 0x0000000408087291 */ /* 0x001fe4000f8ec03f */
[----:B------:R-:W-:-:S04]  /*02d0*/  UIADD3 UR4, -UR5, 0x100000, URZ ;  /* 0x0010000005047890 */ /* 0x000fc8000fffe13f */
[----:B------:R-:W-:Y:S02]  /*02e0*/  USHF.L.U32 UR5, UR4, 0xb, URZ ;  /* 0x0000000b04057899 */ /* 0x000fe4000800063f */
[----:B------:R-:W-:Y:S01]  /*02f0*/  USHF.L.U32 UR4, UR4, 0x1, URZ ;  /* 0x0000000104047899 */ /* 0x000fe2000800063f */
[----:B------:R-:W0:Y:S11]  /*0300*/  FENCE.VIEW.ASYNC.S ;  /* 0x00000000000073c6 */ /* 0x000e360000000000 */
[----:B0-----:R0:W1:Y:S01]  /*0310*/  SYNCS.EXCH.64 URZ, [UR8], UR4 ;  /* 0x00000004083f75b2 */ /* 0x0010620008000100 */
[----:B------:R0:W2:Y:S01]  /*0320*/  SYNCS.EXCH.64 URZ, [UR8+0x10], UR6 ;  /* 0x00001006083f75b2 */ /* 0x0000a20008000100 */
[----:B------:R0:W3:Y:S01]  /*0330*/  SYNCS.EXCH.64 URZ, [UR8+0x8], UR4 ;  /* 0x00000804083f75b2 */ /* 0x0000e20008000100 */
[----:B------:R0:W4:Y:S01]  /*0340*/  SYNCS.EXCH.64 URZ, [UR8+0x18], UR6 ;  /* 0x00001806083f75b2 */ /* 0x0001220008000100 */
[----:B------:R-:W-:Y:S01]  /*0350*/  NOP ;  /* 0x0000000000007918 */ /* 0x000fe20000000000 */
.L_x_2:
[----:B------:R-:W5:Y:S01]  /*0360*/  S2UR UR13, SR_CTAID.X ;  /* 0x00000000000d79c3 */ /* 0x000f620000002500 */
[----:B------:R-:W-:Y:S01]  /*0370*/  SHF.R.S32.HI R5, RZ, 0x1f, R2 ;  /* 0x0000001fff057819 */ /* 0x000fe20000011402 */
[----:B------:R-:W1:Y:S01]  /*0380*/  SHFL.IDX PT, R6, R0, RZ, 0x1f ;  /* 0x00001fff00067589 */ /* 0x000e6200000e0000 */
[----:B0-----:R-:W-:Y:S01]  /*0390*/  ULDC UR4, c[0x0][0x150] ;  /* 0x0000540000047ab9 */ /* 0x001fe20000000800 */
[----:B------:R-:W-:Y:S02]  /*03a0*/  ELECT P0, URZ, PT ;  /* 0x00000000003f782f */ /* 0x000fe40003800000 */
[----:B------:R-:W-:Y:S01]  /*03b0*/  LEA.HI R5, R5, R2, RZ, 0x7 ;  /* 0x0000000205057211 */ /* 0x000fe200078f38ff */
[----:B------:R-:W-:Y:S01]  /*03c0*/  ULDC UR5, c[0x0][0x154] ;  /* 0x0000550000057ab9 */ /* 0x000fe20000000800 */
[----:B------:R-:W-:Y:S01]  /*03d0*/  ULDC UR8, c[0x0][0x144] ;  /* 0x0000510000087ab9 */ /* 0x000fe20000000800 */
[----:B------:R-:W0:Y:S01]  /*03e0*/  S2UR UR10, SR_CTAID.Y ;  /* 0x00000000000a79c3 */ /* 0x000e220000002600 */
[----:B------:R-:W-:Y:S01]  /*03f0*/  LOP3.LUT R5, R5, 0xffffff80, RZ, 0xc0, !PT ;  /* 0xffffff8005057812 */ /* 0x000fe200078ec0ff */
[----:B------:R-:W-:Y:S01]  /*0400*/  NOP ;  /* 0x0000000000007918 */ /* 0x000fe20000000000 */
[----:B------:R-:W-:Y:S01]  /*0410*/  NOP ;  /* 0x0000000000007918 */ /* 0x000fe20000000000 */
[----:B------:R-:W-:Y:S01]  /*0420*/  ULDC UR11, c[0x0][0x148] ;  /* 0x00005200000b7ab9 */ /* 0x000fe20000000800 */
[----:B------:R-:W-:-:S02]  /*0430*/  IMAD.MOV.U32 R18, RZ, RZ, 0x1 ;  /* 0x00000001ff127424 */ /* 0x000fc400078e00ff */
[----:B------:R-:W-:-:S05]  /*0440*/  IMAD.IADD R5, R2, 0x1, -R5 ;  /* 0x0000000102057824 */ /* 0x000fca00078e0a05 */
[----:B------:R-:W-:Y:S02]  /*0450*/  SHF.R.S32.HI R4, RZ, 0x1f, R5 ;  /* 0x0000001fff047819 */ /* 0x000fe40000011405 */
[----:B-----5:R-:W-:Y:S02]  /*0460*/  I2FP.F32.U32 R7, UR13 ;  /* 0x0000000d00077c45 */ /* 0x020fe40008201000 */
[----:B------:R-:W-:Y:S02]  /*0470*/  LEA.HI R4, R4, R5, RZ, 0x3 ;  /* 0x0000000504047211 */ /* 0x000fe400078f18ff */
[----:B-1----:R-:W-:Y:S01]  /*0480*/  ISETP.NE.OR P0, PT, R6, RZ, !P0 ;  /* 0x000000ff0600720c */ /* 0x002fe20004705670 */
[----:B------:R-:W-:Y:S01]  /*0490*/  FMUL R8, R7, UR4 ;  /* 0x0000000407087c20 */ /* 0x000fe20008400000 */
[--C-:B------:R-:W-:Y:S02]  /*04a0*/  SHF.R.S32.HI R0, RZ, 0x3, R4.reuse ;  /* 0x00000003ff007819 */ /* 0x100fe40000011404 */
[----:B------:R-:W-:-:S02]  /*04b0*/  SHF.R.S32.HI R7, RZ, 0x1f, R4 ;  /* 0x0000001fff077819 */ /* 0x000fc40000011404 */
[----:B------:R-:W-:Y:S01]  /*04c0*/  SHF.R.S32.HI R4, RZ, 0x1f, R3 ;  /* 0x0000001fff047819 */ /* 0x000fe20000011403 */
[----:B------:R-:W1:Y:S01]  /*04d0*/  F2I.U32.TRUNC.NTZ R8, R8 ;  /* 0x0000000800087305 */ /* 0x000e62000020f000 */
[----:B------:R-:W-:Y:S02]  /*04e0*/  LEA.HI R7, R7, R0, RZ, 0x2 ;  /* 0x0000000007077211 */ /* 0x000fe400078f10ff */
[----:B------:R-:W-:Y:S02]  /*04f0*/  LEA.HI R4, R4, R3, RZ, 0x2 ;  /* 0x0000000304047211 */ /* 0x000fe400078f10ff */
[----:B------:R-:W-:Y:S01]  /*0500*/  LOP3.LUT R7, R7, 0xfffffffc, RZ, 0xc0, !PT ;  /* 0xfffffffc07077812 */ /* 0x000fe200078ec0ff */
[----:B------:R-:W-:Y:S01]  /*0510*/  VOTEU.ALL UP0, P0 ;  /* 0x00000000003f7886 */ /* 0x000fe20000000000 */
[----:B------:R-:W-:Y:S01]  /*0520*/  LOP3.LUT R4, R4, 0x3ffffffc, RZ, 0xc0, !PT ;  /* 0x3ffffffc04047812 */ /* 0x000fe200078ec0ff */
[----:B------:R-:W-:Y:S02]  /*0530*/  VOTEU.ALL UP1, P0 ;  /* 0x00000000003f7886 */ /* 0x000fe40000020000 */
[----:B------:R-:W-:Y:S01]  /*0540*/  IMAD.IADD R7, R0, 0x1, -R7 ;  /* 0x0000000100077824 */ /* 0x000fe200078e0a07 */
[----:B0-----:R-:W-:Y:S01]  /*0550*/  I2FP.F32.U32 R0, UR10 ;  /* 0x0000000a00007c45 */ /* 0x001fe20008201000 */
[----:B------:R-:W-:Y:S01]  /*0560*/  IMAD.IADD R4, R3, 0x1, -R4 ;  /* 0x0000000103047824 */ /* 0x000fe200078e0a04 */
[----:B------:R-:W0:Y:S01]  /*0570*/  @!UP0 S2UR UR7, SR_CgaCtaId ;  /* 0x00000000000789c3 */ /* 0x000e220000008800 */
[----:B------:R-:W-:Y:S01]  /*0580*/  @!UP0 UMOV UR6, 0x400 ;  /* 0x0000040000068882 */ /* 0x000fe20000000000 */
[----:B-1----:R-:W-:Y:S01]  /*0590*/  R2UR UR4, R8 ;  /* 0x00000000080472ca */ /* 0x002fe200000e0000 */
[----:B------:R-:W-:-:S02]  /*05a0*/  IMAD R4, R4, 0x4, R7 ;  /* 0x0000000404047824 */ /* 0x000fc400078e0207 */
[----:B------:R-:W-:Y:S02]  /*05b0*/  FMUL R6, R0, UR5 ;  /* 0x0000000500067c20 */ /* 0x000fe40008400000 */
[C---:B------:R-:W-:Y:S01]  /*05c0*/  IMAD.SHL.U32 R19, R4.reuse, 0x4, RZ ;  /* 0x0000000404137824 */ /* 0x040fe200078e00ff */
[----:B------:R-:W-:-:S03]  /*05d0*/  LEA.HI R0, R4, R4, RZ, 0x1 ;  /* 0x0000000404007211 */ /* 0x000fc600078f08ff */
[----:B------:R-:W1:Y:S01]  /*05e0*/  F2I.U32.TRUNC.NTZ R6, R6 ;  /* 0x0000000600067305 */ /* 0x000e62000020f000 */
[----:B------:R-:W-:Y:S02]  /*05f0*/  LOP3.LUT R3, R0, 0xfffffffe, RZ, 0xc0, !PT ;  /* 0xfffffffe00037812 */ /* 0x000fe400078ec0ff */
[C---:B------:R-:W-:Y:S01]  /*0600*/  LOP3.LUT R19, R4.reuse, 0xc, R19, 0x78, !PT ;  /* 0x0000000c04137812 */ /* 0x040fe200078e7813 */
[----:B------:R-:W-:Y:S02]  /*0610*/  UIADD3 UR4, -UR4, URZ, URZ ;  /* 0x0000003f04047290 */ /* 0x000fe4000fffe13f */
[----:B------:R-:W-:Y:S02]  /*0620*/  IMAD.IADD R3, R4, 0x1, -R3 ;  /* 0x0000000104037824 */ /* 0x000fe400078e0a03 */
[----:B------:R-:W-:-:S03]  /*0630*/  UIMAD UR8, UR8, UR4, UR13 ;  /* 0x00000004080872a4 */ /* 0x000fc6000f8e020d */
[----:B------:R-:W-:Y:S02]  /*0640*/  UMOV UR4, 0x20 ;  /* 0x0000002000047882 */ /* 0x000fe40000000000 */
[----:B------:R-:W-:-:S04]  /*0650*/  @!UP0 UIADD3 UR4, -UR4, 0x100000, URZ ;  /* 0x0010000004048890 */ /* 0x000fc8000fffe13f */
[----:B------:R-:W-:Y:S02]  /*0660*/  @!UP0 USHF.L.U32 UR5, UR4, 0xb, URZ ;  /* 0x0000000b04058899 */ /* 0x000fe4000800063f */
[----:B------:R-:W-:Y:S01]  /*0670*/  @!UP0 USHF.L.U32 UR4, UR4, 0x1, URZ ;  /* 0x0000000104048899 */ /* 0x000fe2000800063f */
[----:B------:R-:W-:Y:S01]  /*0680*/  ISETP.NE.AND P3, PT, R3, UR8, PT ;  /* 0x0000000803007c0c */ /* 0x000fe2000bf65270 */
[----:B0-----:R-:W-:Y:S01]  /*0690*/  @!UP0 ULEA UR6, UR7, UR6, 0x18 ;  /* 0x0000000607068291 */ /* 0x001fe2000f8ec03f */
[----:B------:R-:W0:Y:S01]  /*06a0*/  LDC R3, c[0x0][0x140] ;  /* 0x00005000ff037b82 */ /* 0x000e220000000800 */
[----:B-1----:R-:W-:Y:S01]  /*06b0*/  R2UR UR12, R6 ;  /* 0x00000000060c72ca */ /* 0x002fe200000e0000 */
[----:B------:R-:W-:Y:S01]  /*06c0*/  VOTEU.ALL UP0, P0 ;  /* 0x00000000003f7886 */ /* 0x000fe20000000000 */
[----:B------:R-:W-:-:S04]  /*06d0*/  LOP3.LUT P0, RZ, R5, 0x7, RZ, 0xc0, !PT ;  /* 0x0000000705ff7812 */ /* 0x000fc8000780c0ff */
[C---:B------:R-:W-:Y:S01]  /*06e0*/  ISETP.LT.U32.AND P0, PT, R19.reuse, 0x2, !P0 ;  /* 0x000000021300780c */ /* 0x040fe20004701070 */
[----:B------:R-:W1:Y:S03]  /*06f0*/  FENCE.VIEW.ASYNC.S ;  /* 0x00000000000073c6 */ /* 0x000e660000000000 */
[----:B-1----:R-:W1:Y:S01]  /*0700*/  @!UP0 SYNCS.EXCH.64 URZ, [UR6+0x30], UR4 ;  /* 0x00003004063f85b2 */ /* 0x002e620008000100 */
[----:B------:R-:W-:Y:S02]  /*0710*/  @P3 LEA.HI R0, R19, R19, RZ, 0x1 ;  /* 0x0000001313003211 */ /* 0x000fe400078f08ff */
[----:B------:R-:W-:Y:S02]  /*0720*/  UIADD3 UR12, -UR12, URZ, URZ ;  /* 0x0000003f0c0c7290 */ /* 0x000fe4000fffe13f */
[----:B------:R-:W-:Y:S02]  /*0730*/  @P3 SHF.R.S32.HI R0, RZ, 0x1, R0 ;  /* 0x00000001ff003819 */ /* 0x000fe40000011400 */
[----:B0-----:R-:W-:-:S02]  /*0740*/  ISETP.EQ.U32.AND P2, PT, R3, 0x1, PT ;  /* 0x000000010300780c */ /* 0x001fc40003f42070 */
[----:B------:R-:W-:Y:S01]  /*0750*/  SEL R3, RZ, 0x1, !P0 ;  /* 0x00000001ff037807 */ /* 0x000fe20004000000 */
[----:B------:R0:W1:Y:S01]  /*0760*/  @!UP1 SYNCS.EXCH.64 URZ, [UR6+0x38], UR4 ;  /* 0x00003804063f95b2 */ /* 0x0000620008000100 */
[----:B------:R-:W-:Y:S01]  /*0770*/  NOP ;  /* 0x0000000000007918 */ /* 0x000fe20000000000 */
[----:B0-----:R-:W-:-:S06]  /*0780*/  UIMAD UR4, UR11, UR12, UR10 ;  /* 0x0000000c0b0472a4 */ /* 0x001fcc000f8e020a */
[----:B------:R-:W-:-:S04]  /*0790*/  @P3 ISETP.NE.AND P4, PT, R0, UR4, PT ;  /* 0x0000000400003c0c */ /* 0x000fc8000bf85270 */
[----:B------:R-:W-:-:S04]  /*07a0*/  @P3 SEL R18, RZ, 0x1, P4 ;  /* 0x00000001ff123807 */ /* 0x000fc80002000000 */
[----:B------:R-:W-:Y:S01]  /*07b0*/  LOP3.LUT R18, R18, R3, RZ, 0xc0, !PT ;  /* 0x0000000312127212 */ /* 0x000fe200078ec0ff */
[----:B------:R-:W-:Y:S06]  /*07c0*/  @!P2 BRA `(.L_x_3) ;  /* 0x000000000008a947 */ /* 0x000fec0003800000 */
[----:B-1234-:R-:W-:Y:S01]  /*07d0*/  UCGABAR_ARV ;  /* 0x00000000000079c7 */ /* 0x01efe20008000000 */
[----:B------:R-:W-:Y:S05]  /*07e0*/  BRA `(.L_x_4) ;  /* 0x0000000000047947 */ /* 0x000fea0003800000 */
.L_x_3:
[----:B-1234-:R-:W-:Y:S01]  /*07f0*/  NOP ;  /* 0x0000000000007918 */ /* 0x01efe20000000000 */
.L_x_4:
[----:B------:R-:W-:Y:S01]  /*0800*/  ULDC UR4, c[0x0][0x65c] ;  /* 0x0001970000047ab9 */ /* 0x000fe20000000800 */
[----:B------:R-:W-:Y:S01]  /*0810*/  UMOV UR5, URZ ;  /* 0x0000003f00057c82 */ /* 0x000fe20008000000 */
[----:B------:R-:W-:-:S03]  /*0820*/  UISETP.NE.AND UP0, UPT, UR4, 0x1, UPT ;  /* 0x000000010400788c */ /* 0x000fc6000bf05270 */
[----:B------:R-:W-:Y:S01]  /*0830*/  UMOV UR4, UR13 ;  /* 0x0000000d00047c82 */ /* 0x000fe20008000000 */
[----:B------:R-:W-:Y:S02]  /*0840*/  UP2UR UR39, UPR, URZ, 0x1 ;  /* 0x000000013f277883 */ /* 0x000fe40008000000 */
[----:B------:R-:W-:Y:S02]  /*0850*/  PLOP3.LUT P3, PT, PT, PT, UP0, 0x80, 0x0 ;  /* 0x000000000000781c */ /* 0x000fe40003f6f008 */
[----:B------:R-:W-:Y:S02]  /*0860*/  PLOP3.LUT P4, PT, PT, PT, UP0, 0x80, 0x0 ;  /* 0x000000000000781c */ /* 0x000fe40003f8f008 */
[----:B------:R-:W-:Y:S01]  /*0870*/  PLOP3.LUT P5, PT, PT, PT, UP0, 0x80, 0x0 ;  /* 0x000000000000781c */ /* 0x000fe20003faf008 */
[----:B------:R-:W-:Y:S01]  /*0880*/  @UP0 ULDC UR14, c[0x0][0x10] ;  /* 0x00000400000e0ab9 */ /* 0x000fe20000000800 */
[----:B------:R-:W-:Y:S01]  /*0890*/  @UP0 UMOV UR6, UR10 ;  /* 0x0000000a00060c82 */ /* 0x000fe20008000000 */
[----:B------:R-:W-:Y:S01]  /*08a0*/  @UP0 UMOV UR7, URZ ;  /* 0x0000003f00070c82 */ /* 0x000fe20008000000 */
[----:B------:R-:W-:Y:S01]  /*08b0*/  PLOP3.LUT P0, PT, PT, PT, UP0, 0x80, 0x0 ;  /* 0x000000000000781c */ /* 0x000fe20003f0f008 */
[----:B------:R-:W-:-:S03]  /*08c0*/  @UP0 UIMAD.WIDE.U32 UR14, UR13, UR14, UR6 ;  /* 0x0000000e0d0e02a5 */ /* 0x000fc6000f8e0006 */
[----:B------:R-:W-:Y:S01]  /*08d0*/  @!UP0 ULDC UR7, c[0x0][0xc] ;  /* 0x0000030000078ab9 */ /* 0x000fe20000000800 */
[----:B------:R-:W-:Y:S01]  /*08e0*/  @UP0 UMOV UR6, URZ ;  /* 0x0000003f00060c82 */ /* 0x000fe20008000000 */
[----:B------:R-:W-:Y:S01]  /*08f0*/  @!UP0 UIMAD.WIDE.U32 UR4, UR10, UR7, UR4 ;  /* 0x000000070a0482a5 */ /* 0x000fe2000f8e0004 */
[----:B------:R-:W-:Y:S01]  /*0900*/  IMAD.U32 R17, RZ, RZ, UR15 ;  /* 0x0000000fff117e24 */ /* 0x000fe2000f8e00ff */
[----:B------:R-:W-:Y:S01]  /*0910*/  @UP0 UIADD3 UR6, UR15, UR6, URZ ;  /* 0x000000060f060290 */ /* 0x000fe2000fffe03f */
[----:B------:R-:W-:-:S03]  /*0920*/  IMAD.U32 R16, RZ, RZ, UR14 ;  /* 0x0000000eff107e24 */ /* 0x000fc6000f8e00ff */
[----:B------:R-:W-:Y:S01]  /*0930*/  MOV R4, UR4 ;  /* 0x0000000400047c02 */ /* 0x000fe20008000f00 */
[----:B------:R-:W-:Y:S02]  /*0940*/  IMAD.U32 R7, RZ, RZ, UR5 ;  /* 0x00000005ff077e24 */ /* 0x000fe4000f8e00ff */
[----:B------:R-:W-:Y:S02]  /*0950*/  @P3 IMAD.U32 R17, RZ, RZ, UR6 ;  /* 0x00000006ff113e24 */ /* 0x000fe4000f8e00ff */
[----:B------:R-:W-:Y:S02]  /*0960*/  IMAD.U32 R5, RZ, RZ, UR5 ;  /* 0x00000005ff057e24 */ /* 0x000fe4000f8e00ff */
[----:B------:R-:W-:Y:S02]  /*0970*/  IMAD.U32 R6, RZ, RZ, UR4 ;  /* 0x00000004ff067e24 */ /* 0x000fe4000f8e00ff */
[----:B------:R-:W-:Y:S02]  /*0980*/  @!P4 IMAD.MOV.U32 R16, RZ, RZ, R4 ;  /* 0x000000ffff10c224 */ /* 0x000fe400078e0004 */
[----:B------:R-:W-:Y:S01]  /*0990*/  @!P5 IMAD.MOV.U32 R17, RZ, RZ, R7 ;  /* 0x000000ffff11d224 */ /* 0x000fe200078e0007 */
[----:B------:R-:W-:Y:S06]  /*09a0*/  @!P2 BRA `(.L_x_5) ;  /* 0x00000000000ca947 */ /* 0x000fec0003800000 */
[----:B------:R-:W-:Y:S01]  /*09b0*/  UCGABAR_WAIT ;  /* 0x0000000000007dc7 */ /* 0x000fe20008000000 */
[----:B------:R-:W-:Y:S01]  /*09c0*/  CCTL.IVALL ;  /* 0x00000000ff00798f */ /* 0x000fe20002000000 */
[----:B------:R-:W-:Y:S05]  /*09d0*/  BRA `(.L_x_6) ;  /* 0x0000000000047947 */ /* 0x000fea0003800000 */
.L_x_5:
[----:B------:R-:W-:Y:S06]  /*09e0*/  BAR.SYNC.DEFER_BLOCKING 0x0 ;  /* 0x0000000000007b1d */ /* 0x000fec0000010000 */
.L_x_6:
[----:B------:R-:W-:Y:S05]  /*09f0*/  @!P1 BRA `(.L_x_7) ;  /* 0x000000e4006c9947 */ /* 0x000fea0003800000 */
[----:B------:R-:W-:-:S06]  /*0a00*/  UISETP.GT.U32.AND UP0, UPT, UR16, 0x1, UPT ;  /* 0x000000011000788c */ /* 0x000fcc000bf04070 */
[----:B------:R-:W-:-:S13]  /*0a10*/  PLOP3.LUT P0, PT, PT, PT, UP0, 0x80, 0x0 ;  /* 0x000000000000781c */ /* 0x000fda0003f0f008 */
[----:B------:R-:W-:Y:S05]  /*0a20*/  @P0 EXIT ;  /* 0x000000000000094d */ /* 0x000fea0003800000 */
[----:B------:R-:W-:Y:S01]  /*0a30*/  ULDC.64 UR4, c[0x0][0x650] ;  /* 0x0001940000047ab9 */ /* 0x000fe20000000a00 */
[----:B------:R-:W-:Y:S01]  /*0a40*/  UMOV UR40, 0xffffffff ;  /* 0xffffffff00287882 */ /* 0x000fe20000000000 */
[----:B------:R-:W-:Y:S01]  /*0a50*/  ISETP.GE.U32.AND P0, PT, R16, UR4, PT ;  /* 0x0000000410007c0c */ /* 0x000fe2000bf06070 */
[----:B------:R-:W-:Y:S01]  /*0a60*/  UMOV UR41, 0xffffffff ;  /* 0xffffffff00297882 */ /* 0x000fe20000000000 */
[----:B------:R-:W-:Y:S01]  /*0a70*/  UMOV UR42, 0xffffffff ;  /* 0xffffffff002a7882 */ /* 0x000fe20000000000 */
[----:B------:R-:W-:Y:S02]  /*0a80*/  PRMT R0, RZ, 0x7610, R0 ;  /* 0x00007610ff007816 */ /* 0x000fe40000000000 */
[----:B------:R-:W-:-:S13]  /*0a90*/  ISETP.GE.U32.AND.EX P0, PT, R17, UR5, PT, P0 ;  /* 0x0000000511007c0c */ /* 0x000fda000bf06100 */
[----:B------:R-:W-:Y:S05]  /*0aa0*/  @P0 BRA `(.L_x_8) ;  /* 0x0000000400480947 */ /* 0x000fea0003800000 */
[----:B------:R-:W-:Y:S01]  /*0ab0*/  ULDC.64 UR16, c[0x0][0x628] ;  /* 0x00018a0000107ab9 */ /* 0x000fe20000000a00 */
[C---:B------:R-:W-:Y:S01]  /*0ac0*/  R2UR UR19, R16.reuse ;  /* 0x00000000101372ca */ /* 0x040fe200000e0000 */
[----:B------:R-:W-:Y:S01]  /*0ad0*/  ULDC UR18, c[0x0][0x630] ;  /* 0x00018c0000127ab9 */ /* 0x000fe20000000800 */
[----:B------:R-:W-:Y:S02]  /*0ae0*/  ISETP.NE.U32.AND P0, PT, RZ, UR16, PT ;  /* 0x00000010ff007c0c */ /* 0x000fe4000bf05070 */
[----:B------:R-:W-:Y:S02]  /*0af0*/  R2UR UR4, R16 ;  /* 0x00000000100472ca */ /* 0x000fe400000e0000 */
[----:B------:R-:W-:Y:S02]  /*0b00*/  ISETP.NE.AND.EX P0, PT, RZ, UR17, PT, P0 ;  /* 0x00000011ff007c0c */ /* 0x000fe4000bf05300 */
[----:B------:R-:W-:-:S11]  /*0b10*/  R2UR UR5, R17 ;  /* 0x00000000110572ca */ /* 0x000fd600000e0000 */
[----:B------:R-:W-:Y:S05]  /*0b20*/  @!P0 BRA `(.L_x_9) ;  /* 0x0000000000308947 */ /* 0x000fea0003800000 */
[----:B------:R-:W-:Y:S01]  /*0b30*/  R2UR UR4, R16 ;  /* 0x00000000100472ca */ /* 0x000fe200000e0000 */
[----:B------:R-:W-:Y:S01]  /*0b40*/  ULDC UR9, c[0x0][0x634] ;  /* 0x00018d0000097ab9 */ /* 0x000fe20000000800 */
[----:B------:R-:W-:-:S11]  /*0b50*/  R2UR UR13, R17 ;  /* 0x00000000110d72ca */ /* 0x000fd600000e0000 */
[----:B------:R-:W-:-:S04]  /*0b60*/  UIADD3 UR9, UP0, UR4, UR9, URZ ;  /* 0x0000000904097290 */ /* 0x000fc8000ff1e03f */
[----:B------:R-:W-:-:S04]  /*0b70*/  UIADD3.X UR13, URZ, UR13, URZ, UP0, !UPT ;  /* 0x0000000d3f0d7290 */ /* 0x000fc800087fe43f */
[----:B------:R-:W-:-:S04]  /*0b80*/  UIMAD.WIDE.U32 UR4, UR13, UR16, URZ ;  /* 0x000000100d0472a5 */ /* 0x000fc8000f8e003f */
[----:B------:R-:W-:Y:S02]  /*0b90*/  UIMAD.WIDE.U32 UR6, UP0, UR9, UR17, UR4 ;  /* 0x00000011090672a5 */ /* 0x000fe4000f800004 */
[----:B------:R-:W-:Y:S02]  /*0ba0*/  UIMAD.WIDE.U32 UR4, UR9, UR16, URZ ;  /* 0x00000010090472a5 */ /* 0x000fe4000f8e003f */
[----:B------:R-:W-:Y:S02]  /*0bb0*/  UIADD3.X UR15, URZ, URZ, URZ, UP0, !UPT ;  /* 0x0000003f3f0f7290 */ /* 0x000fe400087fe43f */
[----:B------:R-:W-:Y:S01]  /*0bc0*/  UIADD3 URZ, UP0, UR5, UR6, URZ ;  /* 0x00000006053f7290 */ /* 0x000fe2000ff1e03f */
[----:B------:R-:W-:-:S03]  /*0bd0*/  UMOV UR14, UR7 ;  /* 0x00000007000e7c82 */ /* 0x000fc60008000000 */
[----:B------:R-:W-:-:S12]  /*0be0*/  UIMAD.WIDE.U32.X UR4, UR13, UR17, UR14, UP0 ;  /* 0x000000110d0472a5 */ /* 0x000fd800080e040e */
.L_x_9:
[----:B------:R-:W-:Y:S01]  /*0bf0*/  USHF.R.U64 UR42, UR4, UR18, UR5 ;  /* 0x00000012042a7299 */ /* 0x000fe20008001205 */
[----:B------:R-:W-:Y:S01]  /*0c00*/  R2UR UR7, R17 ;  /* 0x00000000110772ca */ /* 0x000fe200000e0000 */
[----:B------:R-:W-:Y:S02]  /*0c10*/  USHF.R.U32.HI UR4, URZ, UR18, UR5 ;  /* 0x000000123f047299 */ /* 0x000fe40008011605 */
[----:B------:R-:W-:Y:S01]  /*0c20*/  UIADD3 UR5, UP0, URZ, -UR42, URZ ;  /* 0x8000002a3f057290 */ /* 0x000fe2000ff1e03f */
[----:B------:R-:W-:Y:S01]  /*0c30*/  ULDC.64 UR14, c[0x0][0x620] ;  /* 0x00018800000e7ab9 */ /* 0x000fe20000000a00 */
[----:B------:R-:W-:Y:S02]  /*0c40*/  UMOV UR6, UR19 ;  /* 0x0000001300067c82 */ /* 0x000fe40008000000 */
[----:B------:R-:W-:Y:S01]  /*0c50*/  UIADD3.X UR4, URZ, ~UR4, URZ, UP0, !UPT ;  /* 0x800000043f047290 */ /* 0x000fe200087fe43f */
[----:B------:R-:W-:Y:S01]  /*0c60*/  ULDC UR9, c[0x0][0x618] ;  /* 0x0001860000097ab9 */ /* 0x000fe20000000800 */
[----:B------:R-:W-:-:S02]  /*0c70*/  UIMAD UR12, UR11, UR12, UR10 ;  /* 0x0000000c0b0c72a4 */ /* 0x000fc4000f8e020a */
[----:B------:R-:W-:Y:S02]  /*0c80*/  UIMAD UR4, UR4, UR14, URZ ;  /* 0x0000000e040472a4 */ /* 0x000fe4000f8e023f */
[----:B------:R-:W-:Y:S02]  /*0c90*/  UIMAD.WIDE.U32 UR6, UR5, UR14, UR6 ;  /* 0x0000000e050672a5 */ /* 0x000fe4000f8e0006 */
[----:B------:R-:W-:Y:S01]  /*0ca0*/  UIMAD UR4, UR5, UR15, UR4 ;  /* 0x0000000f050472a4 */ /* 0x000fe2000f8e0204 */
[----:B------:R-:W-:Y:S01]  /*0cb0*/  ULDC UR10, c[0x0][0x608] ;  /* 0x00018200000a7ab9 */ /* 0x000fe20000000800 */
[----:B------:R-:W-:Y:S02]  /*0cc0*/  ULDC UR18, c[0x0][0x658] ;  /* 0x0001960000127ab9 */ /* 0x000fe40000000800 */
[----:B------:R-:W-:Y:S01]  /*0cd0*/  UIADD3 UR7, UR7, UR4, URZ ;  /* 0x0000000407077290 */ /* 0x000fe2000fffe03f */
[----:B------:R-:W-:Y:S02]  /*0ce0*/  UMOV UR11, 0xffffffff ;  /* 0xffffffff000b7882 */ /* 0x000fe40000000000 */
[----:B------:R-:W-:Y:S01]  /*0cf0*/  ULDC.64 UR4, c[0x0][0x640] ;  /* 0x0001900000047ab9 */ /* 0x000fe20000000a00 */
[----:B------:R-:W-:Y:S01]  /*0d00*/  USHF.R.U64 UR16, UR6, UR9, UR7 ;  /* 0x0000000906107299 */ /* 0x000fe20008001207 */
[----:B------:R-:W-:Y:S01]  /*0d10*/  ISETP.NE.U32.AND P0, PT, RZ, UR4, PT ;  /* 0x00000004ff007c0c */ /* 0x000fe2000bf05070 */
[----:B------:R-:W-:-:S02]  /*0d20*/  USHF.R.U32.HI UR7, URZ, UR9, UR7 ;  /* 0x000000093f077299 */ /* 0x000fc40008011607 */
[----:B------:R-:W-:Y:S01]  /*0d30*/  USHF.L.U32 UR6, UR11, UR18, URZ ;  /* 0x000000120b067299 */ /* 0x000fe2000800063f */
[----:B------:R-:W-:Y:S01]  /*0d40*/  ISETP.NE.AND.EX P0, PT, RZ, UR5, PT, P0 ;  /* 0x00000005ff007c0c */ /* 0x000fe2000bf05300 */
[----:B------:R-:W-:Y:S02]  /*0d50*/  USHF.R.U64 UR22, UR16, UR10, UR7 ;  /* 0x0000000a10167299 */ /* 0x000fe40008001207 */
[----:B------:R-:W-:Y:S02]  /*0d60*/  USHF.R.U32.HI UR7, URZ, UR10, UR7 ;  /* 0x0000000a3f077299 */ /* 0x000fe40008011607 */
[----:B------:R-:W-:Y:S02]  /*0d70*/  UISETP.NE.AND UP1, UPT, UR39, URZ, UPT ;  /* 0x0000003f2700728c */ /* 0x000fe4000bf25270 */
[----:B------:R-:W-:Y:S01]  /*0d80*/  USHF.R.U64 UR23, UR22, UR18, UR7 ;  /* 0x0000001216177299 */ /* 0x000fe20008001207 */
[----:B------:R-:W-:Y:S01]  /*0d90*/  ULDC UR17, c[0x0][0x600] ;  /* 0x0001800000117ab9 */ /* 0x000fe20000000800 */
[----:B------:R-:W-:-:S02]  /*0da0*/  ULOP3.LUT UR13, URZ, UR6, URZ, 0x33, !UPT ;  /* 0x000000063f0d7292 */ /* 0x000fc4000f8e333f */
[----:B------:R-:W-:Y:S02]  /*0db0*/  UIADD3 UR15, UR17, -0x1, URZ ;  /* 0xffffffff110f7890 */ /* 0x000fe4000fffe03f */
[----:B------:R-:W-:Y:S02]  /*0dc0*/  USEL UR12, UR8, UR12, !UP1 ;  /* 0x0000000c080c7287 */ /* 0x000fe4000c800000 */
[----:B------:R-:W-:Y:S01]  /*0dd0*/  USHF.R.U32.HI UR7, URZ, UR18, UR7 ;  /* 0x000000123f077299 */ /* 0x000fe20008011607 */
[----:B------:R-:W-:Y:S01]  /*0de0*/  ULDC UR19, c[0x0][0x648] ;  /* 0x0001920000137ab9 */ /* 0x000fe20000000800 */
[----:B------:R-:W-:Y:S01]  /*0df0*/  ULDC UR20, c[0x0][0x638] ;  /* 0x00018e0000147ab9 */ /* 0x000fe20000000800 */
[----:B------:R-:W-:Y:S01]  /*0e00*/  UMOV UR21, 0x1 ;  /* 0x0000000100157882 */ /* 0x000fe20000000000 */
[----:B------:R-:W-:Y:S01]  /*0e10*/  UMOV UR6, UR23 ;  /* 0x0000001700067c82 */ /* 0x000fe20008000000 */
[----:B------:R-:W-:Y:S07]  /*0e20*/  @!P0 BRA `(.L_x_10) ;  /* 0x0000000000308947 */ /* 0x000fee0003800000 */
[----:B------:R-:W-:Y:S02]  /*0e30*/  ULDC UR10, c[0x0][0x64c] ;  /* 0x00019300000a7ab9 */ /* 0x000fe40000000800 */
        /* <DEDUP_REMOVED lines=8> */
[----:B------:R-:W-:-:S07]  /*0ec0*/  UIMAD.WIDE.U32.X UR4, UR14, UR5, UR10, UP0 ;  /* 0x000000050e0472a5 */ /* 0x000fce00080e040a */
[----:B------:R-:W-:Y:S01]  /*0ed0*/  UMOV UR6, UR4 ;  /* 0x0000000400067c82 */ /* 0x000fe20008000000 */
[----:B------:R-:W-:-:S05]  /*0ee0*/  UMOV UR7, UR5 ;  /* 0x0000000500077c82 */ /* 0x000fca0008000000 */
.L_x_10:
[----:B------:R-:W-:Y:S01]  /*0ef0*/  USHF.R.U64 UR5, UR6, UR19, UR7 ;  /* 0x0000001306057299 */ /* 0x000fe20008001207 */
[----:B------:R-:W-:Y:S01]  /*0f00*/  IMAD.MOV.U32 R0, RZ, RZ, 0x1 ;  /* 0x00000001ff007424 */ /* 0x000fe200078e00ff */
[----:B------:R-:W-:Y:S02]  /*0f10*/  USHF.L.U32 UR4, UR21, UR18, URZ ;  /* 0x0000001215047299 */ /* 0x000fe4000800063f */
[----:B------:R-:W-:Y:S02]  /*0f20*/  ULOP3.LUT UR13, UR22, UR13, URZ, 0xc0, !UPT ;  /* 0x0000000d160d7292 */ /* 0x000fe4000f8ec03f */
[----:B------:R-:W-:Y:S02]  /*0f30*/  UIADD3 UR6, -UR5, URZ, URZ ;  /* 0x0000003f05067290 */ /* 0x000fe4000fffe13f */
[----:B------:R-:W-:Y:S02]  /*0f40*/  UIMAD UR13, UR4, UR5, UR13 ;  /* 0x00000005040d72a4 */ /* 0x000fe4000f8e020d */
[----:B------:R-:W-:-:S02]  /*0f50*/  ULOP3.LUT UR15, UR16, UR15, URZ, 0xc0, !UPT ;  /* 0x0000000f100f7292 */ /* 0x000fc4000f8ec03f */
[----:B------:R-:W-:Y:S01]  /*0f60*/  UIMAD UR4, UR6, UR20, UR23 ;  /* 0x00000014060472a4 */ /* 0x000fe2000f8e0217 */
[----:B------:R-:W-:Y:S01]  /*0f70*/  ULDC UR5, c[0x0][0x610] ;  /* 0x0001840000057ab9 */ /* 0x000fe20000000800 */
[----:B------:R-:W-:Y:S02]  /*0f80*/  UISETP.NE.AND UP0, UPT, UR39, URZ, UPT ;  /* 0x0000003f2700728c */ /* 0x000fe4000bf05270 */
[----:B------:R-:W-:Y:S02]  /*0f90*/  UIMAD UR12, UR13, UR5, UR12 ;  /* 0x000000050d0c72a4 */ /* 0x000fe4000f8e020c */
[----:B------:R-:W-:-:S04]  /*0fa0*/  UIMAD UR4, UR4, UR17, UR15 ;  /* 0x00000011040472a4 */ /* 0x000fc8000f8e020f */
[----:B------:R-:W-:Y:S02]  /*0fb0*/  USEL UR41, UR4, UR12, !UP0 ;  /* 0x0000000c04297287 */ /* 0x000fe4000c000000 */
[----:B------:R-:W-:-:S12]  /*0fc0*/  USEL UR40, UR12, UR4, !UP0 ;  /* 0x000000040c287287 */ /* 0x000fd8000c000000 */
.L_x_8:
[----:B------:R-:W-:-:S08]  /*0fd0*/  NOP ;  /* 0x0000000000007918 */ /* 0x000fd00000000000 */
[----:B------:R-:W0:Y:S02]  /*0fe0*/  USETMAXREG.TRY_ALLOC.CTAPOOL UP0, 0xe8 ;  /* 0x000000e8000079c8 */ /* 0x000e240008000600 */
[----:B0-----:R-:W-:-:S13]  /*0ff0*/  PLOP3.LUT P0, PT, PT, PT, UP0, 0x80, 0x0 ;  /* 0x000000000000781c */ /* 0x001fda0003f0f008 */
[----:B------:R-:W-:Y:S05]  /*1000*/  @!P0 BRA `(.L_x_8) ;  /* 0xfffffffc00f08947 */ /* 0x000fea000383ffff */
[----:B------:R-:W-:Y:S01]  /*1010*/  ULDC.64 UR4, c[0x0][0x598] ;  /* 0x0001660000047ab9 */ /* 0x000fe20000000a00 */
[----:B------:R-:W-:Y:S01]  /*1020*/  ULDC.64 UR44, c[0x0][0x208] ;  /* 0x00008200002c7ab9 */ /* 0x000fe20000000a00 */
[----:B------:R-:W-:-:S04]  /*1030*/  ISETP.NE.U32.AND P0, PT, RZ, UR4, PT ;  /* 0x00000004ff007c0c */ /* 0x000fc8000bf05070 */
[----:B------:R-:W-:-:S13]  /*1040*/  ISETP.NE.AND.EX P0, PT, RZ, UR5, PT, P0 ;  /* 0x00000005ff007c0c */ /* 0x000fda000bf05300 */
[----:B------:R-:W-:Y:S05]  /*1050*/  @!P0 BRA `(.L_x_11) ;  /* 0x00000000001c8947 */ /* 0x000fea0003800000 */
[----:B------:R-:W0:Y:S02]  /*1060*/  LDC.64 R4, c[0x0][0x598] ;  /* 0x00016600ff047b82 */ /* 0x000e240000000a00 */
[----:B0-----:R-:W2:Y:S02]  /*1070*/  LDG.E.64 R4, desc[UR44][R4.64] ;  /* 0x0000002c04047981 */ /* 0x001ea4000c1e1b00 */
[----:B--2---:R-:W-:-:S04]  /*1080*/  ISETP.NE.U32.AND P0, PT, R4, RZ, PT ;  /* 0x000000ff0400720c */ /* 0x004fc80003f05070 */
[----:B------:R-:W-:-:S13]  /*1090*/  ISETP.NE.AND.EX P0, PT, R5, RZ, PT, P0 ;  /* 0x000000ff0500720c */ /* 0x000fda0003f05300 */
[----:B------:R-:W-:Y:S05]  /*10a0*/  @!P0 BRA `(.L_x_11) ;  /* 0x0000000000088947 */ /* 0x000fea0003800000 */
[----:B------:R0:W5:Y:S01]  /*10b0*/  LD.E R23, desc[UR44][R4.64] ;  /* 0x0000002c04177980 */ /* 0x000162000c101900 */
[----:B------:R-:W-:Y:S05]  /*10c0*/  BRA `(.L_x_12) ;  /* 0x0000000000247947 */ /* 0x000fea0003800000 */
.L_x_11:
[----:B------:R-:W-:Y:S02]  /*10d0*/  ULDC.64 UR4, c[0x0][0x588] ;  /* 0x0001620000047ab9 */ /* 0x000fe40000000a00 */
[----:B------:R-:W-:-:S04]  /*10e0*/  ISETP.NE.U32.AND P0, PT, RZ, UR4, PT ;  /* 0x00000004ff007c0c */ /* 0x000fc8000bf05070 */
[----:B------:R-:W-:-:S13]  /*10f0*/  ISETP.NE.AND.EX P0, PT, RZ, UR5, PT, P0 ;  /* 0x00000005ff007c0c */ /* 0x000fda000bf05300 */
[----:B------:R-:W-:Y:S05]  /*1100*/  @!P0 BRA `(.L_x_13) ;  /* 0x00000000000c8947 */ /* 0x000fea0003800000 */
[----:B------:R-:W0:Y:S02]  /*1110*/  LDC.64 R4, c[0x0][0x588] ;  /* 0x00016200ff047b82 */ /* 0x000e240000000a00 */
[----:B0-----:R1:W5:Y:S01]  /*1120*/  LDG.E R23, desc[UR44][R4.64] ;  /* 0x0000002c04177981 */ /* 0x001362000c1e1900 */
[----:B------:R-:W-:Y:S05]  /*1130*/  BRA `(.L_x_12) ;  /* 0x0000000000087947 */ /* 0x000fea0003800000 */
.L_x_13:
[----:B------:R-:W-:Y:S02]  /*1140*/  ULDC UR4, c[0x0][0x580] ;  /* 0x0001600000047ab9 */ /* 0x000fe40000000800 */
[----:B------:R-:W-:-:S07]  /*1150*/  IMAD.U32 R23, RZ, RZ, UR4 ;  /* 0x00000004ff177e24 */ /* 0x000fce000f8e00ff */
.L_x_12:
[----:B------:R-:W-:Y:S02]  /*1160*/  ULDC.64 UR4, c[0x0][0x5a0] ;  /* 0x0001680000047ab9 */ /* 0x000fe40000000a00 */
[----:B------:R-:W-:-:S04]  /*1170*/  ISETP.NE.U32.AND P0, PT, RZ, UR4, PT ;  /* 0x00000004ff007c0c */ /* 0x000fc8000bf05070 */
[----:B------:R-:W-:-:S13]  /*1180*/  ISETP.NE.AND.EX P0, PT, RZ, UR5, PT, P0 ;  /* 0x00000005ff007c0c */ /* 0x000fda000bf05300 */
[----:B------:R-:W-:Y:S05]  /*1190*/  @!P0 BRA `(.L_x_14) ;  /* 0x00000000001c8947 */ /* 0x000fea0003800000 */
[----:B01----:R-:W0:Y:S02]  /*11a0*/  LDC.64 R4, c[0x0][0x5a0] ;  /* 0x00016800ff047b82 */ /* 0x003e240000000a00 */
[----:B0-----:R-:W2:Y:S02]  /*11b0*/  LDG.E.64 R4, desc[UR44][R4.64] ;  /* 0x0000002c04047981 */ /* 0x001ea4000c1e1b00 */
[----:B--2---:R-:W-:-:S04]  /*11c0*/  ISETP.NE.U32.AND P0, PT, R4, RZ, PT ;  /* 0x000000ff0400720c */ /* 0x004fc80003f05070 */
[----:B------:R-:W-:-:S13]  /*11d0*/  ISETP.NE.AND.EX P0, PT, R5, RZ, PT, P0 ;  /* 0x000000ff0500720c */ /* 0x000fda0003f05300 */
[----:B------:R-:W-:Y:S05]  /*11e0*/  @!P0 BRA `(.L_x_14) ;  /* 0x0000000000088947 */ /* 0x000fea0003800000 */
[----:B------:R0:W5:Y:S01]  /*11f0*/  LD.E R22, desc[UR44][R4.64] ;  /* 0x0000002c04167980 */ /* 0x000162000c101900 */
[----:B------:R-:W-:Y:S05]  /*1200*/  BRA `(.L_x_15) ;  /* 0x0000000000247947 */ /* 0x000fea0003800000 */
.L_x_14:
[----:B------:R-:W-:Y:S02]  /*1210*/  ULDC.64 UR4, c[0x0][0x590] ;  /* 0x0001640000047ab9 */ /* 0x000fe40000000a00 */
[----:B------:R-:W-:-:S04]  /*1220*/  ISETP.NE.U32.AND P0, PT, RZ, UR4, PT ;  /* 0x00000004ff007c0c */ /* 0x000fc8000bf05070 */
[----:B------:R-:W-:-:S13]  /*1230*/  ISETP.NE.AND.EX P0, PT, RZ, UR5, PT, P0 ;  /* 0x00000005ff007c0c */ /* 0x000fda000bf05300 */
[----:B------:R-:W-:Y:S05]  /*1240*/  @!P0 BRA `(.L_x_16) ;  /* 0x00000000000c8947 */ /* 0x000fea0003800000 */
[----:B01----:R-:W0:Y:S02]  /*1250*/  LDC.64 R4, c[0x0][0x590] ;  /* 0x00016400ff047b82 */ /* 0x003e240000000a00 */
[----:B0-----:R1:W5:Y:S01]  /*1260*/  LDG.E R22, desc[UR44][R4.64] ;  /* 0x0000002c04167981 */ /* 0x001362000c1e1900 */
[----:B------:R-:W-:Y:S05]  /*1270*/  BRA `(.L_x_15) ;  /* 0x0000000000087947 */ /* 0x000fea0003800000 */
.L_x_16:
[----:B------:R-:W-:Y:S02]  /*1280*/  ULDC UR4, c[0x0][0x584] ;  /* 0x0001610000047ab9 */ /* 0x000fe40000000800 */
[----:B------:R-:W-:-:S07]  /*1290*/  IMAD.U32 R22, RZ, RZ, UR4 ;  /* 0x00000004ff167e24 */ /* 0x000fce000f8e00ff */
.L_x_15:
[----:B------:R-:W-:-:S13]  /*12a0*/  LOP3.LUT P0, RZ, R0, 0xff, RZ, 0xc0, !PT ;  /* 0x000000ff00ff7812 */ /* 0x000fda000780c0ff */
[----:B------:R-:W-:Y:S05]  /*12b0*/  @!P0 EXIT ;  /* 0x000000000000894d */ /* 0x000fea0003800000 */
[----:B------:R-:W-:Y:S01]  /*12c0*/  ULDC UR4, c[0x0][0x28c] ;  /* 0x0000a30000047ab9 */ /* 0x000fe20000000800 */
[----:B------:R-:W-:Y:S01]  /*12d0*/  UMOV UR36, URZ ;  /* 0x0000003f00247c82 */ /* 0x000fe20008000000 */
[----:B------:R-:W-:Y:S01]  /*12e0*/  UIADD3 UR4, UR4, 0x7f, URZ ;  /* 0x0000007f04047890 */ /* 0x000fe2000fffe03f */
[----:B------:R-:W-:-:S03]  /*12f0*/  UMOV UR37, URZ ;  /* 0x0000003f00257c82 */ /* 0x000fc60008000000 */
[----:B------:R-:W-:-:S04]  /*1300*/  USHF.R.S32.HI UR5, URZ, 0x1f, UR4 ;  /* 0x0000001f3f057899 */ /* 0x000fc80008011404 */
[----:B------:R-:W-:-:S04]  /*1310*/  ULEA.HI UR5, UR5, UR4, URZ, 0x7 ;  /* 0x0000000405057291 */ /* 0x000fc8000f8f383f */
[----:B------:R-:W-:-:S12]  /*1320*/  USHF.R.S32.HI UR43, URZ, 0x7, UR5 ;  /* 0x000000073f2b7899 */ /* 0x000fd80008011405 */
.L_x_418:
[----:B------:R-:W-:Y:S01]  /*1330*/  LOP3.LUT R0, R2, 0x80, RZ, 0xc0, !PT ;  /* 0x0000008002007812 */ /* 0x000fe200078ec0ff */
[----:B--2---:R-:W2:Y:S01]  /*1340*/  S2UR UR7, SR_CgaCtaId ;  /* 0x00000000000779c3 */ /* 0x004ea20000008800 */
[----:B------:R-:W-:Y:S02]  /*1350*/  UMOV UR6, 0x400 ;  /* 0x0000040000067882 */ /* 0x000fe40000000000 */
[----:B------:R-:W-:-:S06]  /*1360*/  SHF.R.U32.HI R0, RZ, 0x7, R0 ;  /* 0x00000007ff007819 */ /* 0x000fcc0000011600 */
[----:B---3--:R-:W3:Y:S01]  /*1370*/  SHFL.IDX PT, R0, R0, RZ, 0x1f ;  /* 0x00001fff00007589 */ /* 0x008ee200000e0000 */
[----:B--2---:R-:W-:Y:S01]  /*1380*/  ULEA UR6, UR7, UR6, 0x18 ;  /* 0x0000000607067291 */ /* 0x004fe2000f8ec03f */
[----:B---3--:R-:W-:-:S13]  /*1390*/  R2UR UR4, R0 ;  /* 0x00000000000472ca */ /* 0x008fda00000e0000 */
[----:B------:R-:W-:-:S04]  /*13a0*/  ULEA.HI UR5, UR4, UR4, URZ, 0x1 ;  /* 0x0000000404057291 */ /* 0x000fc8000f8f083f */
[----:B------:R-:W-:-:S04]  /*13b0*/  ULOP3.LUT UR5, UR5, 0x7fffe, URZ, 0xc0, !UPT ;  /* 0x0007fffe05057892 */ /* 0x000fc8000f8ec03f */
[----:B------:R-:W-:-:S03]  /*13c0*/  UIADD3 UR5, UR4, -UR5, URZ ;  /* 0x8000000504057290 */ /* 0x000fc6000fffe03f */
[----:B------:R-:W-:Y:S01]  /*13d0*/  ULDC UR4, c[0x0][0x28c] ;  /* 0x0000a30000047ab9 */ /* 0x000fe20000000800 */
[----:B------:R-:W-:Y:S01]  /*13e0*/  ULEA UR5, UR5, UR6, 0xd ;  /* 0x0000000605057291 */ /* 0x000fe2000f8e683f */
[----:B------:R-:W-:-:S03]  /*13f0*/  ISETP.LT.AND P0, PT, RZ, UR4, PT ;  /* 0x00000004ff007c0c */ /* 0x000fc6000bf01270 */
[----:B------:R-:W-:-:S04]  /*1400*/  UIADD3 UR5, UR5, 0x100, URZ ;  /* 0x0000010005057890 */ /* 0x000fc8000fffe03f */
[----:B------:R-:W-:-:S04]  /*1410*/  USHF.R.U32.HI UR5, URZ, 0x4, UR5 ;  /* 0x000000043f057899 */ /* 0x000fc80008011605 */
[----:B------:R-:W-:Y:S02]  /*1420*/  ULOP3.LUT UR46, UR5, 0x3fff, URZ, 0xc0, !UPT ;  /* 0x00003fff052e7892 */ /* 0x000fe4000f8ec03f */
[----:B-1--45:R-:W-:Y:S10]  /*1430*/  @P0 BRA `(.L_x_17) ;  /* 0x0000000000400947 */ /* 0x032ff40003800000 */
[----:B------:R-:W-:Y:S01]  /*1440*/  MOV R0, 0x0 ;  /* 0x0000000000007802 */ /* 0x000fe20000000f00 */
[----:B------:R-:W-:Y:S01]  /*1450*/  ULDC.64 UR4, c[0x4][0x68] ;  /* 0x01001a0000047ab9 */ /* 0x000fe20000000a00 */
[----:B------:R-:W-:Y:S01]  /*1460*/  ULDC.64 UR6, c[0x4][0x8] ;  /* 0x0100020000067ab9 */ /* 0x000fe20000000a00 */
[----:B01----:R-:W-:Y:S01]  /*1470*/  IMAD.U32 R4, RZ, RZ, UR4 ;  /* 0x00000004ff047e24 */ /* 0x003fe2000f8e00ff */
[----:B------:R0:W1:Y:S01]  /*1480*/  LDC.64 R14, c[0x4][R0] ;  /* 0x01000000000e7b82 */ /* 0x0000620000000a00 */
[----:B------:R-:W-:Y:S01]  /*1490*/  IMAD.U32 R5, RZ, RZ, UR5 ;  /* 0x00000005ff057e24 */ /* 0x000fe2000f8e00ff */
[----:B------:R-:W-:Y:S01]  /*14a0*/  ULDC.64 UR4, c[0x4][0x70] ;  /* 0x01001c0000047ab9 */ /* 0x000fe20000000a00 */
[----:B------:R-:W-:Y:S01]  /*14b0*/  IMAD.U32 R10, RZ, RZ, UR6 ;  /* 0x00000006ff0a7e24 */ /* 0x000fe2000f8e00ff */
[----:B------:R-:W-:Y:S01]  /*14c0*/  MOV R6, UR4 ;  /* 0x0000000400067c02 */ /* 0x000fe20008000f00 */
[----:B------:R-:W-:Y:S02]  /*14d0*/  IMAD.U32 R7, RZ, RZ, UR5 ;  /* 0x00000005ff077e24 */ /* 0x000fe4000f8e00ff */
[----:B------:R-:W-:-:S02]  /*14e0*/  IMAD.U32 R11, RZ, RZ, UR7 ;  /* 0x00000007ff0b7e24 */ /* 0x000fc4000f8e00ff */
[----:B------:R-:W-:Y:S02]  /*14f0*/  IMAD.MOV.U32 R8, RZ, RZ, 0x1e1 ;  /* 0x000001e1ff087424 */ /* 0x000fe400078e00ff */
[----:B------:R-:W-:Y:S02]  /*1500*/  IMAD.MOV.U32 R12, RZ, RZ, 0x1 ;  /* 0x00000001ff0c7424 */ /* 0x000fe400078e00ff */
[----:B0-----:R-:W-:-:S07]  /*1510*/  IMAD.MOV.U32 R13, RZ, RZ, RZ ;  /* 0x000000ffff0d7224 */ /* 0x001fce00078e00ff */
[----:B------:R-:W-:-:S07]  /*1520*/  LEPC R20, `(.L_x_17) ;  /* 0x000000001014794e */ /* 0x000fce0000000000 */
[----:B-1---5:R-:W-:Y:S05]  /*1530*/  CALL.ABS.NOINC R14 ;  /* 0x000000000e007343 */ /* 0x022fea0003c00000 */
.L_x_17:
[----:B------:R-:W-:-:S06]  /*1540*/  ULOP3.LUT UR4, UR38, 0x1, URZ, 0xfc, !UPT ;  /* 0x0000000126047892 */ /* 0x000fcc000f8efc3f */
[----:B------:R-:W-:-:S05]  /*1550*/  IMAD.U32 R0, RZ, RZ, UR4 ;  /* 0x00000004ff007e24 */ /* 0x000fca000f8e00ff */
[----:B------:R-:W-:-:S13]  /*1560*/  ISETP.NE.AND P0, PT, R0, 0x3, PT ;  /* 0x000000030000780c */ /* 0x000fda0003f05270 */
[----:B------:R-:W-:Y:S05]  /*1570*/  @!P0 BRA `(.L_x_18) ;  /* 0x0000000000048947 */ /* 0x000fea0003800000 */
[----:B------:R-:W-:Y:S01]  /*1580*/  BPT.TRAP 0x1 ;  /* 0x000000040000795c */ /* 0x000fe20000300000 */
.L_x_18:
[----:B------:R-:W2:Y:S01]  /*1590*/  S2UR UR5, SR_CgaCtaId ;  /* 0x00000000000579c3 */ /* 0x000ea20000008800 */
[----:B------:R-:W-:Y:S01]  /*15a0*/  UMOV UR4, 0x400 ;  /* 0x0000040000047882 */ /* 0x000fe20000000000 */
[----:B01----:R-:W-:Y:S02]  /*15b0*/  IMAD.U32 R4, RZ, RZ, UR37 ;  /* 0x00000025ff047e24 */ /* 0x003fe4000f8e00ff */
[----:B------:R-:W-:-:S05]  /*15c0*/  IMAD.U32 R0, RZ, RZ, UR36 ;  /* 0x00000024ff007e24 */ /* 0x000fca000f8e00ff */
[----:B------:R-:W-:Y:S01]  /*15d0*/  SHF.L.U32 R0, R0, 0x1f, RZ ;  /* 0x0000001f00007819 */ /* 0x000fe200000006ff */
[----:B--2---:R-:W-:-:S06]  /*15e0*/  ULEA UR4, UR5, UR4, 0x18 ;  /* 0x0000000405047291 */ /* 0x004fcc000f8ec03f */
[----:B------:R-:W-:-:S05]  /*15f0*/  IMAD.U32 R5, RZ, RZ, UR4 ;  /* 0x00000004ff057e24 */ /* 0x000fca000f8e00ff */
[----:B------:R-:W-:-:S04]  /*1600*/  LEA R3, R4, R5, 0x3 ;  /* 0x0000000504037211 */ /* 0x000fc800078e18ff */
[----:B------:R0:W1:Y:S01]  /*1610*/  SYNCS.PHASECHK.TRANS64.TRYWAIT P1, [R3+URZ], R0 ;  /* 0x00000000030075a7 */ /* 0x000062000802017f */
[----:B------:R-:W-:Y:S05]  /*1620*/  @!P0 BRA `(.L_x_19) ;  /* 0x0000000000048947 */ /* 0x000fea0003800000 */
[----:B------:R-:W-:Y:S01]  /*1630*/  BPT.TRAP 0x1 ;  /* 0x000000040000795c */ /* 0x000fe20000300000 */
.L_x_19:
[----:B-1----:R-:W-:Y:S05]  /*1640*/  @P1 BRA `(.L_x_20) ;  /* 0x0000000000081947 */ /* 0x002fea0003800000 */
[----:B------:R-:W1:Y:S02]  /*1650*/  SYNCS.PHASECHK.TRANS64.TRYWAIT P1, [R3+URZ], R0 ;  /* 0x00000000030075a7 */ /* 0x000e64000802017f */
[----:B-1----:R-:W-:Y:S05]  /*1660*/  @!P1 BRA `(.L_x_21) ;  /* 0x000000ec00e09947 */ /* 0x002fea0003800000 */
.L_x_20:
[----:B------:R-:W-:-:S04]  /*1670*/  UISETP.LT.AND UP0, UPT, UR43, 0x1, UPT ;  /* 0x000000012b00788c */ /* 0x000fc8000bf01270 */
[----:B------:R-:W-:-:S06]  /*1680*/  USEL UR4, UR43, 0x1, UP0 ;  /* 0x000000012b047887 */ /* 0x000fcc0008000000 */
[----:B01----:R-:W-:Y:S01]  /*1690*/  IMAD.U32 R0, RZ, RZ, UR4 ;  /* 0x00000004ff007e24 */ /* 0x003fe2000f8e00ff */
[----:B------:R-:W-:Y:S05]  /*16a0*/  WARPSYNC.ALL ;  /* 0x0000000000007948 */ /* 0x000fea0003800000 */
[----:B------:R-:W-:-:S04]  /*16b0*/  IADD3 R0, -R0, UR43, RZ ;  /* 0x0000002b00007c10 */ /* 0x000fc8000fffe1ff */
[----:B------:R-:W-:Y:S02]  /*16c0*/  ISETP.GE.AND P1, PT, R0, 0x1, PT ;  /* 0x000000010000780c */ /* 0x000fe40003f26270 */
[----:B------:R-:W-:Y:S01]  /*16d0*/  R2UR UR4, R5 ;  /* 0x00000000050472ca */ /* 0x000fe200000e0000 */
[----:B------:R-:W-:Y:S01]  /*16e0*/  WARPGROUP.ARRIVE ;  /* 0x00000000000079c5 */ /* 0x000fe20000000000 */
[----:B------:R-:W-:Y:S01]  /*16f0*/  UMOV UR9, 0x40000040 ;  /* 0x4000004000097882 */ /* 0x000fe20000000000 */
[----:B------:R-:W-:Y:S01]  /*1700*/  UMOV UR11, 0x40000040 ;  /* 0x40000040000b7882 */ /* 0x000fe20000000000 */
[----:B------:R-:W-:Y:S01]  /*1710*/  UMOV UR13, 0x40000040 ;  /* 0x40000040000d7882 */ /* 0x000fe20000000000 */
[----:B------:R-:W-:-:S08]  /*1720*/  UMOV UR15, UR11 ;  /* 0x0000000b000f7c82 */ /* 0x000fd00008000000 */
[----:B------:R-:W-:-:S04]  /*1730*/  UIADD3 UR4, UR4, 0x20100, URZ ;  /* 0x0002010004047890 */ /* 0x000fc8000fffe03f */
[----:B------:R-:W-:-:S04]  /*1740*/  USHF.R.U32.HI UR4, URZ, 0x4, UR4 ;  /* 0x000000043f047899 */ /* 0x000fc80008011604 */
[----:B------:R-:W-:Y:S02]  /*1750*/  ULOP3.LUT UR5, UR4, 0x3fff, URZ, 0xc0, !UPT ;  /* 0x00003fff04057892 */ /* 0x000fe4000f8ec03f */
[----:B------:R-:W-:Y:S02]  /*1760*/  ULOP3.LUT UR4, UR46, 0x10000, URZ, 0xfc, !UPT ;  /* 0x000100002e047892 */ /* 0x000fe4000f8efc3f */
[----:B------:R-:W-:Y:S02]  /*1770*/  ULOP3.LUT UR5, UR5, 0x10000, URZ, 0xfc, !UPT ;  /* 0x0001000005057892 */ /* 0x000fe4000f8efc3f */
[----:B------:R-:W-:Y:S02]  /*1780*/  ULEA UR8, UR37, UR4, 0xc ;  /* 0x0000000425087291 */ /* 0x000fe4000f8e603f */
[----:B------:R-:W-:Y:S02]  /*1790*/  UIMAD UR6, UR37, 0xc00, UR5 ;  /* 0x00000c00250678a4 */ /* 0x000fe4000f8e0205 */
[----:B------:R-:W-:-:S05]  /*17a0*/  UIADD3 UR12, UR8, 0x400, URZ ;  /* 0x00000400080c7890 */ /* 0x000fca000fffe03f */
[----:B------:R-:W-:Y:S02]  /*17b0*/  UMOV UR10, UR6 ;  /* 0x00000006000a7c82 */ /* 0x000fe40008000000 */
[----:B------:R-:W-:Y:S01]  /*17c0*/  HGMMA.64x192x16.F32 R120, gdesc[UR8], RZ, !UPT, gsb0 ;  /* 0x02e00000087879f0 */ /* 0x000fe2000c0008ff */
[----:B------:R-:W-:Y:S02]  /*17d0*/  UMOV UR14, UR10 ;  /* 0x0000000a000e7c82 */ /* 0x000fe40008000000 */
[----:B------:R-:W-:Y:S02]  /*17e0*/  WARPGROUP.DEPBAR.LE gsb0, 0x0 ;  /* 0x00008000000079c5 */ /* 0x000fe40000010000 */
[----:B------:R-:W-:-:S15]  /*17f0*/  WARPGROUP.ARRIVE ;  /* 0x00000000000079c5 */ /* 0x000fde0000000000 */
[----:B------:R-:W-:Y:S01]  /*1800*/  HGMMA.64x192x16.F32 R24, gdesc[UR12], RZ, !UPT, gsb0 ;  /* 0x02e000000c1879f0 */ /* 0x000fe2000c0008ff */
[----:B------:R-:W-:Y:S02]  /*1810*/  UIADD3 UR12, UR8, 0x2, URZ ;  /* 0x00000002080c7890 */ /* 0x000fe4000fffe03f */
[----:B------:R-:W-:Y:S01]  /*1820*/  UIADD3 UR14, UR6, 0x2, URZ ;  /* 0x00000002060e7890 */ /* 0x000fe2000fffe03f */
[----:B------:R-:W-:Y:S01]  /*1830*/  UMOV UR13, 0x40000040 ;  /* 0x40000040000d7882 */ /* 0x000fe20000000000 */
[----:B------:R-:W-:Y:S01]  /*1840*/  UMOV UR15, 0x40000040 ;  /* 0x40000040000f7882 */ /* 0x000fe20000000000 */
[----:B------:R-:W-:Y:S02]  /*1850*/  WARPGROUP.DEPBAR.LE gsb0, 0x0 ;  /* 0x00008000000079c5 */ /* 0x000fe40000010000 */
[----:B------:R-:W-:-:S12]  /*1860*/  WARPGROUP.ARRIVE ;  /* 0x00000000000079c5 */ /* 0x000fd80000000000 */
[----:B------:R-:W-:Y:S01]  /*1870*/  HGMMA.64x192x16.F32 R120, gdesc[UR12], R120, gsb0 ;  /* 0x02e000000c7879f0 */ /* 0x000fe20008000878 */
[----:B------:R-:W-:Y:S01]  /*1880*/  UIADD3 UR12, UR8, 0x402, URZ ;  /* 0x00000402080c7890 */ /* 0x000fe2000fffe03f */
[----:B------:R-:W-:Y:S01]  /*1890*/  UMOV UR13, 0x40000040 ;  /* 0x40000040000d7882 */ /* 0x000fe20000000000 */
[----:B------:R-:W-:Y:S02]  /*18a0*/  WARPGROUP.DEPBAR.LE gsb0, 0x0 ;  /* 0x00008000000079c5 */ /* 0x000fe40000010000 */
[----:B------:R-:W-:-:S15]  /*18b0*/  WARPGROUP.ARRIVE ;  /* 0x00000000000079c5 */ /* 0x000fde0000000000 */
[----:B------:R-:W-:Y:S01]  /*18c0*/  HGMMA.64x192x16.F32 R24, gdesc[UR12], R24, gsb0 ;  /* 0x02e000000c1879f0 */ /* 0x000fe20008000818 */
        /* <DEDUP_REMOVED lines=71> */
[----:B------:R-:W-:Y:S03]  /*1d40*/  HGMMA.64x192x16.F32 R24, gdesc[UR12], R24, gsb0 ;  /* 0x02e000000c1879f0 */ /* 0x000fe60008000818 */
[----:B------:R-:W-:Y:S02]  /*1d50*/  WARPGROUP.DEPBAR.LE gsb0, 0x0 ;  /* 0x00008000000079c5 */ /* 0x000fe40000010000 */
[----:B------:R-:W-:Y:S05]  /*1d60*/  @!P1 BRA `(.L_x_22) ;  /* 0x0000000800489947 */ /* 0x000fea0003800000 */
[----:B------:R-:W-:Y:S01]  /*1d70*/  UIADD3 UR6, UR37, 0x1, URZ ;  /* 0x0000000125067890 */ /* 0x000fe2000fffe03f */
[----:B------:R-:W-:Y:S01]  /*1d80*/  R2UR UR9, R0 ;  /* 0x00000000000972ca */ /* 0x000fe200000e0000 */
[----:B------:R-:W-:Y:S02]  /*1d90*/  UMOV UR8, UR37 ;  /* 0x0000002500087c82 */ /* 0x000fe40008000000 */
[----:B------:R-:W-:-:S04]  /*1da0*/  UISETP.NE.AND UP0, UPT, UR6, 0x2, UPT ;  /* 0x000000020600788c */ /* 0x000fc8000bf05270 */
[----:B------:R-:W-:Y:S02]  /*1db0*/  USEL UR7, URZ, 0x1, UP0 ;  /* 0x000000013f077887 */ /* 0x000fe40008000000 */
[----:B------:R-:W-:Y:S02]  /*1dc0*/  USEL UR6, UR6, URZ, UP0 ;  /* 0x0000003f06067287 */ /* 0x000fe40008000000 */
[----:B------:R-:W-:-:S12]  /*1dd0*/  ULOP3.LUT UR7, UR36, UR7, URZ, 0x3c, !UPT ;  /* 0x0000000724077292 */ /* 0x000fd8000f8e3c3f */
.L_x_29:
[----:B------:R-:W-:Y:S05]  /*1de0*/  @!P0 BRA `(.L_x_23) ;  /* 0x0000000000048947 */ /* 0x000fea0003800000 */
[----:B------:R-:W-:Y:S01]  /*1df0*/  BPT.TRAP 0x1 ;  /* 0x000000040000795c */ /* 0x000fe20000300000 */
.L_x_23:
[----:B------:R-:W0:Y:S01]  /*1e00*/  S2UR UR11, SR_CgaCtaId ;  /* 0x00000000000b79c3 */ /* 0x000e220000008800 */
[----:B------:R-:W-:Y:S01]  /*1e10*/  UMOV UR10, 0x400 ;  /* 0x00000400000a7882 */ /* 0x000fe20000000000 */
[----:B------:R-:W-:Y:S02]  /*1e20*/  IMAD.U32 R0, RZ, RZ, UR7 ;  /* 0x00000007ff007e24 */ /* 0x000fe4000f8e00ff */
[----:B------:R-:W-:-:S03]  /*1e30*/  IMAD.U32 R4, RZ, RZ, UR6 ;  /* 0x00000006ff047e24 */ /* 0x000fc6000f8e00ff */
[----:B------:R-:W-:Y:S01]  /*1e40*/  SHF.L.U32 R0, R0, 0x1f, RZ ;  /* 0x0000001f00007819 */ /* 0x000fe200000006ff */
[----:B0-----:R-:W-:-:S06]  /*1e50*/  ULEA UR10, UR11, UR10, 0x18 ;  /* 0x0000000a0b0a7291 */ /* 0x001fcc000f8ec03f */
[----:B------:R-:W-:-:S04]  /*1e60*/  IMAD.U32 R5, RZ, RZ, UR10 ;  /* 0x0000000aff057e24 */ /* 0x000fc8000f8e00ff */
[----:B------:R-:W-:-:S04]  /*1e70*/  IMAD R3, R4, 0x8, R5 ;  /* 0x0000000804037824 */ /* 0x000fc800078e0205 */
[----:B------:R0:W1:Y:S01]  /*1e80*/  SYNCS.PHASECHK.TRANS64.TRYWAIT P1, [R3+URZ], R0 ;  /* 0x00000000030075a7 */ /* 0x000062000802017f */
[----:B------:R-:W-:Y:S05]  /*1e90*/  @!P0 BRA `(.L_x_24) ;  /* 0x0000000000048947 */ /* 0x000fea0003800000 */
[----:B------:R-:W-:Y:S01]  /*1ea0*/  BPT.TRAP 0x1 ;  /* 0x000000040000795c */ /* 0x000fe20000300000 */
.L_x_24:
[----:B-1----:R-:W-:Y:S05]  /*1eb0*/  @P1 BRA `(.L_x_25) ;  /* 0x0000000000081947 */ /* 0x002fea0003800000 */
[----:B------:R-:W1:Y:S02]  /*1ec0*/  SYNCS.PHASECHK.TRANS64.TRYWAIT P1, [R3+URZ], R0 ;  /* 0x00000000030075a7 */ /* 0x000e64000802017f */
[----:B-1----:R-:W-:Y:S05]  /*1ed0*/  @!P1 BRA `(.L_x_26) ;  /* 0x000000e400d89947 */ /* 0x002fea0003800000 */
.L_x_25:
[----:B------:R-:W-:Y:S01]  /*1ee0*/  ULEA UR10, UR6, UR4, 0xc ;  /* 0x00000004060a7291 */ /* 0x000fe2000f8e603f */
[----:B------:R-:W-:Y:S01]  /*1ef0*/  WARPGROUP.ARRIVE ;  /* 0x00000000000079c5 */ /* 0x000fe20000000000 */
[----:B------:R-:W-:Y:S01]  /*1f00*/  UIMAD UR11, UR6, 0xc00, UR5 ;  /* 0x00000c00060b78a4 */ /* 0x000fe2000f8e0205 */
[----:B------:R-:W-:Y:S01]  /*1f10*/  UMOV UR13, 0x40000040 ;  /* 0x40000040000d7882 */ /* 0x000fe20000000000 */
[----:B------:R-:W-:-:S03]  /*1f20*/  UMOV UR15, 0x40000040 ;  /* 0x40000040000f7882 */ /* 0x000fc60000000000 */
[----:B------:R-:W-:Y:S02]  /*1f30*/  UMOV UR12, UR10 ;  /* 0x0000000a000c7c82 */ /* 0x000fe40008000000 */
[----:B------:R-:W-:Y:S02]  /*1f40*/  UMOV UR14, UR11 ;  /* 0x0000000b000e7c82 */ /* 0x000fe40008000000 */
        /* <DEDUP_REMOVED lines=92> */
[----:B------:R-:W-:Y:S01]  /*2510*/  BPT.TRAP 0x1 ;  /* 0x000000040000795c */ /* 0x000fe20000300000 */
.L_x_27:
[----:B------:R-:W-:Y:S01]  /*2520*/  ISETP.NE.AND P1, PT, R18, RZ, PT ;  /* 0x000000ff1200720c */ /* 0x000fe20003f25270 */
[----:B01----:R-:W-:Y:S01]  /*2530*/  IMAD.U32 R0, RZ, RZ, UR8 ;  /* 0x00000008ff007e24 */ /* 0x003fe2000f8e00ff */
[----:B------:R-:W-:-:S11]  /*2540*/  UISETP.GT.U32.AND UP0, UPT, UR38, 0x1, UPT ;  /* 0x000000012600788c */ /* 0x000fd6000bf04070 */
[----:B------:R-:W-:-:S04]  /*2550*/  @P1 IMAD R0, R0, 0x8, R5 ;  /* 0x0000000800001824 */ /* 0x000fc800078e0205 */
[----:B------:R-:W-:-:S05]  /*2560*/  @P1 VIADD R0, R0, 0x10 ;  /* 0x0000001000001836 */ /* 0x000fca0000000000 */
[----:B------:R-:W-:-:S04]  /*2570*/  @P1 PRMT R0, R19, 0x654, R0 ;  /* 0x0000065413001816 */ /* 0x000fc80000000000 */
[----:B------:R0:W-:Y:S01]  /*2580*/  @P1 SYNCS.ARRIVE.TRANS64.RED.A1T0 RZ, [R0+URZ], RZ ;  /* 0x000000ff00ff19a7 */ /* 0x0001e2000810043f */
[----:B------:R-:W-:-:S13]  /*2590*/  PLOP3.LUT P1, PT, PT, PT, UP0, 0x80, 0x0 ;  /* 0x000000000000781c */ /* 0x000fda0003f2f008 */
[----:B0-----:R-:W-:Y:S05]  /*25a0*/  @P1 BRA `(.L_x_28) ;  /* 0x0000000000041947 */ /* 0x001fea0003800000 */
[----:B------:R-:W-:Y:S01]  /*25b0*/  BPT.TRAP 0x1 ;  /* 0x000000040000795c */ /* 0x000fe20000300000 */
.L_x_28:
[----:B------:R-:W-:Y:S02]  /*25c0*/  UISETP.GT.AND UP2, UPT, UR9, 0x1, UPT ;  /* 0x000000010900788c */ /* 0x000fe4000bf44270 */
[----:B------:R-:W-:Y:S02]  /*25d0*/  UIADD3 UR6, UR6, 0x1, URZ ;  /* 0x0000000106067890 */ /* 0x000fe4000fffe03f */
[----:B------:R-:W-:Y:S02]  /*25e0*/  UIADD3 UR8, UR8, 0x1, URZ ;  /* 0x0000000108087890 */ /* 0x000fe4000fffe03f */
[----:B------:R-:W-:Y:S01]  /*25f0*/  PLOP3.LUT P1, PT, PT, PT, UP2, 0x80, 0x0 ;  /* 0x000000000000781c */ /* 0x000fe20003f2f028 */
[----:B------:R-:W-:Y:S02]  /*2600*/  UISETP.NE.AND UP0, UPT, UR6, 0x2, UPT ;  /* 0x000000020600788c */ /* 0x000fe4000bf05270 */
[----:B------:R-:W-:Y:S02]  /*2610*/  UIADD3 UR10, UR9, -0x1, URZ ;  /* 0xffffffff090a7890 */ /* 0x000fe4000fffe03f */
[----:B------:R-:W-:-:S02]  /*2620*/  USEL UR9, URZ, 0x1, UP0 ;  /* 0x000000013f097887 */ /* 0x000fc40008000000 */
[----:B------:R-:W-:Y:S02]  /*2630*/  UISETP.NE.AND UP1, UPT, UR8, 0x2, UPT ;  /* 0x000000020800788c */ /* 0x000fe4000bf25270 */
[----:B------:R-:W-:Y:S02]  /*2640*/  ULOP3.LUT UR7, UR7, UR9, URZ, 0x3c, !UPT ;  /* 0x0000000907077292 */ /* 0x000fe4000f8e3c3f */
[----:B------:R-:W-:Y:S02]  /*2650*/  USEL UR6, UR6, URZ, UP0 ;  /* 0x0000003f06067287 */ /* 0x000fe40008000000 */
[----:B------:R-:W-:Y:S01]  /*2660*/  USEL UR8, UR8, URZ, UP1 ;  /* 0x0000003f08087287 */ /* 0x000fe20008800000 */
[----:B------:R-:W-:Y:S01]  /*2670*/  UMOV UR9, UR10 ;  /* 0x0000000a00097c82 */ /* 0x000fe20008000000 */
[----:B------:R-:W-:Y:S10]  /*2680*/  @P1 BRA `(.L_x_29) ;  /* 0xfffffff400d41947 */ /* 0x000ff4000383ffff */
.L_x_22:
[----:B------:R-:W0:Y:S02]  /*2690*/  LDC R0, c[0x0][0x28c] ;  /* 0x0000a300ff007b82 */ /* 0x000e240000000800 */
[----:B0-----:R-:W-:-:S13]  /*26a0*/  ISETP.GE.AND P1, PT, R0, 0x1, PT ;  /* 0x000000010000780c */ /* 0x001fda0003f26270 */
[----:B------:R-:W-:Y:S05]  /*26b0*/  @!P1 BRA `(.L_x_30) ;  /* 0x0000000000449947 */ /* 0x000fea0003800000 */
[----:B------:R-:W-:Y:S05]  /*26c0*/  @!P0 BRA `(.L_x_31) ;  /* 0x0000000000048947 */ /* 0x000fea0003800000 */
[----:B------:R-:W-:Y:S01]  /*26d0*/  BPT.TRAP 0x1 ;  /* 0x000000040000795c */ /* 0x000fe20000300000 */
.L_x_31:
[----:B------:R-:W-:Y:S01]  /*26e0*/  ISETP.NE.AND P0, PT, R18, RZ, PT ;  /* 0x000000ff1200720c */ /* 0x000fe20003f05270 */
[----:B------:R-:W-:-:S12]  /*26f0*/  UISETP.LT.AND UP1, UPT, UR43, 0x1, UPT ;  /* 0x000000012b00788c */ /* 0x000fd8000bf21270 */
[----:B------:R-:W-:-:S05]  /*2700*/  VOTEU.ANY UP0, P0 ;  /* 0x00000000003f7886 */ /* 0x000fca0000000100 */
[----:B------:R-:W-:-:S04]  /*2710*/  @UP0 USEL UR4, UR43, 0x1, UP1 ;  /* 0x000000012b040887 */ /* 0x000fc80008800000 */
[----:B------:R-:W-:Y:S02]  /*2720*/  @UP0 UIADD3 UR4, UR37, UR43, -UR4 ;  /* 0x0000002b25040290 */ /* 0x000fe4000fffe804 */
[----:B------:R-:W-:-:S04]  /*2730*/  UISETP.GT.U32.AND UP0, UPT, UR38, 0x1, UPT ;  /* 0x000000012600788c */ /* 0x000fc8000bf04070 */
[----:B------:R-:W-:-:S04]  /*2740*/  IMAD.U32 R0, RZ, RZ, UR4 ;  /* 0x00000004ff007e24 */ /* 0x000fc8000f8e00ff */
[----:B------:R-:W-:-:S05]  /*2750*/  @P0 IMAD.SHL.U32 R0, R0, 0x8, RZ ;  /* 0x0000000800000824 */ /* 0x000fca00078e00ff */
[----:B------:R-:W-:-:S04]  /*2760*/  @P0 LOP3.LUT R0, R0, 0x8, RZ, 0xc0, !PT ;  /* 0x0000000800000812 */ /* 0x000fc800078ec0ff */
[----:B------:R-:W-:-:S04]  /*2770*/  @P0 IADD3 R0, R5, 0x10, R0 ;  /* 0x0000001005000810 */ /* 0x000fc80007ffe000 */
[----:B------:R-:W-:-:S04]  /*2780*/  @P0 PRMT R0, R19, 0x654, R0 ;  /* 0x0000065413000816 */ /* 0x000fc80000000000 */
[----:B------:R0:W-:Y:S01]  /*2790*/  @P0 SYNCS.ARRIVE.TRANS64.RED.A1T0 RZ, [R0+URZ], RZ ;  /* 0x000000ff00ff09a7 */ /* 0x0001e2000810043f */
[----:B------:R-:W-:-:S13]  /*27a0*/  PLOP3.LUT P0, PT, PT, PT, UP0, 0x80, 0x0 ;  /* 0x000000000000781c */ /* 0x000fda0003f0f008 */
[----:B0-----:R-:W-:Y:S05]  /*27b0*/  @P0 BRA `(.L_x_30) ;  /* 0x0000000000040947 */ /* 0x001fea0003800000 */
[----:B------:R-:W-:Y:S01]  /*27c0*/  BPT.TRAP 0x1 ;  /* 0x000000040000795c */ /* 0x000fe20000300000 */
.L_x_30:
[C---:B------:R-:W-:Y:S01]  /*27d0*/  LOP3.LUT R0, R2.reuse, 0x3, RZ, 0xc0, !PT ;  /* 0x0000000302007812 */ /* 0x040fe200078ec0ff */
[----:B------:R-:W-:Y:S01]  /*27e0*/  ULDC UR11, c[0x0][0x288] ;  /* 0x0000a200000b7ab9 */ /* 0x000fe20000000800 */
[----:B------:R-:W-:Y:S01]  /*27f0*/  MOV R3, 0xfffffffe ;  /* 0xfffffffe00037802 */ /* 0x000fe20000000f00 */
[----:B------:R-:W-:Y:S01]  /*2800*/  UIMAD UR41, UR41, 0xc0, URZ ;  /* 0x000000c0292978a4 */ /* 0x000fe2000f8e023f */
[C---:B------:R-:W-:Y:S01]  /*2810*/  LOP3.LUT R4, R2.reuse, 0x60, RZ, 0xc0, !PT ;  /* 0x0000006002047812 */ /* 0x040fe200078ec0ff */
[----:B------:R-:W-:Y:S01]  /*2820*/  UIADD3 UR37, UR43, UR37, URZ ;  /* 0x000000252b257290 */ /* 0x000fe2000fffe03f */
[----:B------:R-:W-:Y:S01]  /*2830*/  IMAD.SHL.U32 R216, R2, 0x2, RZ ;  /* 0x0000000202d87824 */ /* 0x000fe200078e00ff */
[----:B------:R-:W-:Y:S01]  /*2840*/  UIMAD.WIDE UR6, UR40, 0x100, URZ ;  /* 0x00000100280678a5 */ /* 0x000fe2000f8e023f */
[----:B------:R-:W-:Y:S01]  /*2850*/  IMAD R222, R0, R3, UR11 ;  /* 0x0000000b00de7e24 */ /* 0x000fe2000f8e0203 */
[--C-:B------:R-:W-:Y:S01]  /*2860*/  SHF.R.U32.HI R0, RZ, 0x7, R2.reuse ;  /* 0x00000007ff007819 */ /* 0x100fe20000011602 */
[----:B------:R-:W-:Y:S01]  /*2870*/  USHF.L.U32 UR40, UR40, 0x8, URZ ;  /* 0x0000000828287899 */ /* 0x000fe2000800063f */
[----:B------:R-:W-:Y:S01]  /*2880*/  SHF.R.U32.HI R3, RZ, 0x2, R2 ;  /* 0x00000002ff037819 */ /* 0x000fe20000011602 */
[----:B------:R-:W-:Y:S01]  /*2890*/  UISETP.GE.AND UP2, UPT, UR41, UR11, UPT ;  /* 0x0000000b2900728c */ /* 0x000fe2000bf46270 */
[----:B------:R-:W-:Y:S01]  /*28a0*/  LOP3.LUT R0, R0, 0x1, RZ, 0xc0, !PT ;  /* 0x0000000100007812 */ /* 0x000fe200078ec0ff */
[----:B------:R-:W-:Y:S01]  /*28b0*/  ULDC UR10, c[0x0][0x284] ;  /* 0x0000a100000a7ab9 */ /* 0x000fe20000000800 */
[----:B------:R-:W-:Y:S01]  /*28c0*/  USHF.R.U32.HI UR4, URZ, 0x1, UR37 ;  /* 0x000000013f047899 */ /* 0x000fe20008011625 */
[----:B------:R-:W-:Y:S01]  /*28d0*/  IMAD.U32 R217, RZ, RZ, UR41 ;  /* 0x00000029ffd97e24 */ /* 0x000fe2000f8e00ff */
[----:B------:R-:W-:Y:S01]  /*28e0*/  UISETP.GE.OR UP2, UPT, UR40, UR10, UP2 ;  /* 0x0000000a2800728c */ /* 0x000fe20009746670 */
[----:B------:R-:W-:Y:S01]  /*28f0*/  IMAD.SHL.U32 R6, R0, 0x40, RZ ;  /* 0x0000004000067824 */ /* 0x000fe200078e00ff */
[----:B------:R-:W-:Y:S01]  /*2900*/  LOP3.LUT R3, R3, 0x7, RZ, 0xc0, !PT ;  /* 0x0000000703037812 */ /* 0x000fe200078ec0ff */
[----:B------:R-:W-:Y:S01]  /*2910*/  ULOP3.LUT UR4, UR4, 0x1, URZ, 0xc0, !UPT ;  /* 0x0000000104047892 */ /* 0x000fe2000f8ec03f */
[----:B------:R-:W-:Y:S01]  /*2920*/  SHF.R.U32.HI R7, RZ, 0x1, R4 ;  /* 0x00000001ff077819 */ /* 0x000fe20000011604 */
[----:B------:R-:W-:Y:S01]  /*2930*/  USHF.R.S32.HI UR12, URZ, 0x1f, UR42 ;  /* 0x0000001f3f0c7899 */ /* 0x000fe2000801142a */
[----:B------:R-:W-:Y:S01]  /*2940*/  LOP3.LUT R216, R217, 0x6, R216, 0xf8, !PT ;  /* 0x00000006d9d87812 */ /* 0x000fe200078ef8d8 */
[----:B------:R-:W-:Y:S01]  /*2950*/  ULDC.64 UR8, c[0x0][0x5d0] ;  /* 0x0001740000087ab9 */ /* 0x000fe20000000a00 */
[----:B------:R-:W-:Y:S01]  /*2960*/  UISETP.GT.U32.AND UP0, UPT, UR37, 0x1, UPT ;  /* 0x000000012500788c */ /* 0x000fe2000bf04070 */
[--C-:B------:R-:W-:Y:S01]  /*2970*/  LOP3.LUT R6, R6, 0x40, R3.reuse, 0xe2, !PT ;  /* 0x0000004006067812 */ /* 0x100fe200078ee203 */
[----:B------:R-:W-:Y:S01]  /*2980*/  UISETP.NE.U32.AND UP1, UPT, UR4, 0x1, UPT ;  /* 0x000000010400788c */ /* 0x000fe2000bf25070 */
[----:B------:R-:W-:Y:S01]  /*2990*/  PLOP3.LUT P0, PT, PT, PT, UP2, 0x80, 0x0 ;  /* 0x000000000000781c */ /* 0x000fe20003f0f028 */
[----:B------:R-:W-:Y:S01]  /*29a0*/  UIMAD UR5, UR12, UR8, URZ ;  /* 0x000000080c0572a4 */ /* 0x000fe2000f8e023f */
[----:B------:R-:W-:Y:S01]  /*29b0*/  IADD3 R3, RZ, -R7, -R3 ;  /* 0x80000007ff037210 */ /* 0x000fe20007ffe803 */
[----:B------:R-:W-:Y:S01]  /*29c0*/  UISETP.LT.U32.AND UP0, UPT, UR43, 0x2, UP0 ;  /* 0x000000022b00788c */ /* 0x000fe20008701070 */
[--C-:B------:R-:W-:Y:S01]  /*29d0*/  SHF.R.S32.HI R217, RZ, 0x1f, R216.reuse ;  /* 0x0000001fffd97819 */ /* 0x100fe200000114d8 */
[----:B------:R-:W-:Y:S01]  /*29e0*/  IMAD.U32 R5, RZ, RZ, UR8 ;  /* 0x00000008ff057e24 */ /* 0x000fe2000f8e00ff */
[----:B------:R-:W-:Y:S01]  /*29f0*/  UISETP.GT.U32.AND UP1, UPT, UR43, 0x1, !UP1 ;  /* 0x000000012b00788c */ /* 0x000fe2000cf24070 */
[----:B------:R-:W-:Y:S01]  /*2a00*/  IMAD R0, R0, -0x40, R3 ;  /* 0xffffffc000007824 */ /* 0x000fe200078e0203 */
[----:B------:R-:W-:Y:S01]  /*2a10*/  UIMAD UR5, UR42, UR9, UR5 ;  /* 0x000000092a0572a4 */ /* 0x000fe2000f8e0205 */
[----:B------:R-:W-:Y:S01]  /*2a20*/  IMAD.U32 R9, RZ, RZ, UR10 ;  /* 0x0000000aff097e24 */ /* 0x000fe2000f8e00ff */
[----:B------:R-:W-:Y:S01]  /*2a30*/  USEL UR8, URZ, 0x1, !UP0 ;  /* 0x000000013f087887 */ /* 0x000fe2000c000000 */
[----:B------:R-:W-:Y:S01]  /*2a40*/  IMAD.WIDE.U32 R4, R5, UR42, R216 ;  /* 0x0000002a05047c25 */ /* 0x000fe2000f8e00d8 */
[----:B------:R-:W-:Y:S01]  /*2a50*/  USEL UR4, URZ, 0x1, !UP1 ;  /* 0x000000013f047887 */ /* 0x000fe2000c800000 */
[----:B------:R-:W-:Y:S01]  /*2a60*/  LOP3.LUT R3, R6, UR6, R7, 0xfe, !PT ;  /* 0x0000000606037c12 */ /* 0x000fe2000f8efe07 */
[----:B------:R-:W-:Y:S01]  /*2a70*/  ULOP3.LUT UR37, UR37, 0x1, URZ, 0xc0, !UPT ;  /* 0x0000000125257892 */ /* 0x000fe2000f8ec03f */
[----:B------:R-:W-:Y:S01]  /*2a80*/  IADD3 R0, R9, -UR40, R0 ;  /* 0x8000002809007c10 */ /* 0x000fe2000fffe000 */
[----:B------:R-:W-:Y:S01]  /*2a90*/  ULOP3.LUT UR36, UR4, UR36, UR8, 0x96, !UPT ;  /* 0x0000002404247292 */ /* 0x000fe2000f8e9608 */
[----:B------:R-:W-:Y:S01]  /*2aa0*/  VIADD R5, R5, UR5 ;  /* 0x0000000505057c36 */ /* 0x000fe20008000000 */
[----:B------:R-:W-:Y:S01]  /*2ab0*/  UMOV UR40, 0xffffffff ;  /* 0xffffffff00287882 */ /* 0x000fe20000000000 */
[----:B------:R-:W-:Y:S01]  /*2ac0*/  VIADD R222, R222, -UR41 ;  /* 0x80000029dede7c36 */ /* 0x000fe20008000000 */
[----:B------:R-:W-:Y:S08]  /*2ad0*/  @P0 BRA `(.L_x_32) ;  /* 0x000000bc00680947 */ /* 0x000ff00003800000 */
[----:B-----5:R-:W-:Y:S01]  /*2ae0*/  FSETP.NEU.AND P0, PT, R22, RZ, PT ;  /* 0x000000ff1600720b */ /* 0x020fe20003f0d000 */
[----:B------:R-:W-:Y:S01]  /*2af0*/  ULDC.64 UR8, c[0x0][0x5c8] ;  /* 0x0001720000087ab9 */ /* 0x000fe20000000a00 */
[----:B------:R-:W-:Y:S01]  /*2b00*/  ISETP.GT.AND P2, PT, R0, RZ, PT ;  /* 0x000000ff0000720c */ /* 0x000fe20003f44270 */
[----:B------:R-:W-:Y:S01]  /*2b10*/  UIMAD UR4, UR7, UR8, URZ ;  /* 0x00000008070472a4 */ /* 0x000fe2000f8e023f */
[----:B------:R-:W-:Y:S01]  /*2b20*/  IMAD.U32 R6, RZ, RZ, UR9 ;  /* 0x00000009ff067e24 */ /* 0x000fe2000f8e00ff */
[----:B------:R-:W-:Y:S01]  /*2b30*/  BSSY B0, `(.L_x_32) ;  /* 0x0000bd4000007945 */ /* 0x000fe20003800000 */
[----:B------:R-:W-:Y:S01]  /*2b40*/  IMAD.WIDE.U32 R4, R3, UR8, R4 ;  /* 0x0000000803047c25 */ /* 0x000fe2000f8e0004 */
[----:B------:R-:W-:-:S03]  /*2b50*/  ISETP.GT.AND P1, PT, R222, RZ, P2 ;  /* 0x000000ffde00720c */ /* 0x000fc60001724270 */
[----:B------:R-:W-:-:S04]  /*2b60*/  IMAD R219, R3, R6, UR4 ;  /* 0x0000000403db7e24 */ /* 0x000fc8000f8e0206 */
[----:B------:R-:W-:Y:S01]  /*2b70*/  IMAD.IADD R219, R5, 0x1, R219 ;  /* 0x0000000105db7824 */ /* 0x000fe200078e02db */
[----:B------:R-:W-:Y:S06]  /*2b80*/  @!P0 BRA `(.L_x_33) ;  /* 0x0000008400788947 */ /* 0x000fec0003800000 */
[----:B------:R-:W0:Y:S01]  /*2b90*/  LDC.64 R20, c[0x0][0x5b8] ;  /* 0x00016e00ff147b82 */ /* 0x000e220000000a00 */
[----:B------:R-:W-:-:S07]  /*2ba0*/  ULDC.64 UR4, c[0x0][0x5c0] ;  /* 0x0001700000047ab9 */ /* 0x000fce0000000a00 */
[----:B------:R-:W1:Y:S08]  /*2bb0*/  LDC.64 R14, c[0x0][0x5b0] ;  /* 0x00016c00ff0e7b82 */ /* 0x000e700000000a00 */
[----:B------:R-:W2:Y:S01]  /*2bc0*/  LDC.64 R12, c[0x0][0x5a8] ;  /* 0x00016a00ff0c7b82 */ /* 0x000ea20000000a00 */
[C---:B0-----:R-:W-:Y:S02]  /*2bd0*/  IMAD R6, R20.reuse, UR12, RZ ;  /* 0x0000000c14067c24 */ /* 0x041fe4000f8e02ff */
[----:B------:R-:W-:-:S04]  /*2be0*/  IMAD.WIDE.U32 R10, R20, UR42, R216 ;  /* 0x0000002a140a7c25 */ /* 0x000fc8000f8e00d8 */
[----:B------:R-:W-:Y:S01]  /*2bf0*/  IMAD R21, R21, UR42, R6 ;  /* 0x0000002a15157c24 */ /* 0x000fe2000f8e0206 */
[----:B------:R-:W-:Y:S01]  /*2c00*/  MOV R8, R10 ;  /* 0x0000000a00087202 */ /* 0x000fe20000000f00 */
[----:B-1----:R-:W-:Y:S02]  /*2c10*/  IMAD R6, R14, UR7, RZ ;  /* 0x000000070e067c24 */ /* 0x002fe4000f8e02ff */
[----:B------:R-:W-:Y:S02]  /*2c20*/  IMAD.IADD R9, R11, 0x1, R21 ;  /* 0x000000010b097824 */ /* 0x000fe400078e0215 */
[C---:B------:R-:W-:Y:S02]  /*2c30*/  IMAD R221, R3.reuse, R15, R6 ;  /* 0x0000000f03dd7224 */ /* 0x040fe400078e0206 */
[----:B------:R-:W-:-:S04]  /*2c40*/  IMAD.WIDE.U32 R6, R3, R14, R8 ;  /* 0x0000000e03067225 */ /* 0x000fc800078e0008 */
[----:B------:R-:W-:Y:S01]  /*2c50*/  IMAD.IADD R5, R7, 0x1, R221 ;  /* 0x0000000107057824 */ /* 0x000fe200078e02dd */
[----:B--2---:R-:W-:-:S04]  /*2c60*/  LEA R224, P0, R6, R12, 0x1 ;  /* 0x0000000c06e07211 */ /* 0x004fc800078008ff */
[----:B------:R-:W-:-:S05]  /*2c70*/  LEA.HI.X R225, R6, R13, R5, 0x1, P0 ;  /* 0x0000000d06e17211 */ /* 0x000fca00000f0c05 */
[----:B------:R-:W2:Y:S01]  /*2c80*/  @P1 LDG.E.LTC128B.U16 R220, desc[UR44][R224.64] ;  /* 0x0000002ce0dc1981 */ /* 0x000ea2000c1e1520 */
[C---:B------:R-:W-:Y:S01]  /*2c90*/  LEA R6, P0, R4.reuse, UR4, 0x1 ;  /* 0x0000000404067c11 */ /* 0x040fe2000f8008ff */
[----:B------:R-:W-:Y:S03]  /*2ca0*/  BSSY B1, `(.L_x_34) ;  /* 0x0000011000017945 */ /* 0x000fe60003800000 */
[----:B------:R-:W-:Y:S01]  /*2cb0*/  LEA.HI.X R7, R4, UR5, R219, 0x1, P0 ;  /* 0x0000000504077c11 */ /* 0x000fe200080f0cdb */
[----:B------:R-:W-:-:S04]  /*2cc0*/  IMAD.WIDE.U32 R218, R3, R14, R216 ;  /* 0x0000000e03da7225 */ /* 0x000fc800078e00d8 */
[----:B------:R-:W-:Y:S02]  /*2cd0*/  IMAD.IADD R219, R221, 0x1, R219 ;  /* 0x00000001dddb7824 */ /* 0x000fe400078e02db */
[----:B------:R-:W-:-:S03]  /*2ce0*/  IMAD.WIDE.U32 R218, R20, UR42, R218 ;  /* 0x0000002a14da7c25 */ /* 0x000fc6000f8e00da */
[----:B------:R-:W-:Y:S01]  /*2cf0*/  LEA R4, P0, R218, R12, 0x1 ;  /* 0x0000000cda047211 */ /* 0x000fe200078008ff */
[----:B--2---:R-:W-:-:S05]  /*2d00*/  HADD2.F32 R5, -RZ, R220.H0_H0 ;  /* 0x200000dcff057230 */ /* 0x004fca0000004100 */
[----:B------:R-:W-:-:S04]  /*2d10*/  FMUL R5, R5, R22 ;  /* 0x0000001605057220 */ /* 0x000fc80000400000 */
[----:B------:R-:W-:-:S05]  /*2d20*/  FFMA R5, R120, R23, R5 ;  /* 0x0000001778057223 */ /* 0x000fca0000000005 */
[----:B------:R-:W-:-:S04]  /*2d30*/  F2FP.F16.F32.PACK_AB R5, RZ, R5 ;  /* 0x00000005ff05723e */ /* 0x000fc800000000ff */
[----:B------:R-:W-:Y:S01]  /*2d40*/  PRMT R120, R5, 0x7610, R120 ;  /* 0x0000761005787816 */ /* 0x000fe20000000078 */
[----:B------:R-:W-:-:S04]  /*2d50*/  IMAD.IADD R5, R21, 0x1, R219 ;  /* 0x0000000115057824 */ /* 0x000fc800078e02db */
[----:B------:R0:W-:Y:S01]  /*2d60*/  @P1 STG.E.U16 desc[UR44][R6.64], R120 ;  /* 0x0000007806001986 */ /* 0x0001e2000c10152c */
[----:B------:R-:W-:Y:S02]  /*2d70*/  LEA.HI.X R5, R218, R13, R5, 0x1, P0 ;  /* 0x0000000dda057211 */ /* 0x000fe400000f0c05 */
[----:B------:R-:W-:-:S13]  /*2d80*/  ISETP.GT.AND P0, PT, R222, 0x1, P2 ;  /* 0x00000001de00780c */ /* 0x000fda0001704270 */
[----:B0-----:R-:W-:Y:S05]  /*2d90*/  @!P0 BRA `(.L_x_35) ;  /* 0x0000000000048947 */ /* 0x001fea0003800000 */
[----:B------:R0:W5:Y:S02]  /*2da0*/  LDG.E.LTC128B.U16 R220, desc[UR44][R4.64+0x2] ;  /* 0x0000022c04dc7981 */ /* 0x000164000c1e1520 */
.L_x_35:
[----:B------:R-:W-:Y:S05]  /*2db0*/  BSYNC B1 ;  /* 0x0000000000017941 */ /* 0x000fea0003800000 */
.L_x_34:
[----:B-----5:R-:W-:Y:S01]  /*2dc0*/  HADD2.F32 R219, -RZ, R220.H0_H0 ;  /* 0x200000dcffdb7230 */ /* 0x020fe20000004100 */
[----:B------:R-:W-:Y:S01]  /*2dd0*/  PRMT R223, R220, 0x7610, R223 ;  /* 0x00007610dcdf7816 */ /* 0x000fe200000000df */
[----:B------:R-:W-:-:S03]  /*2de0*/  IMAD.SHL.U32 R218, R14, 0x8, RZ ;  /* 0x000000080eda7824 */ /* 0x000fc600078e00ff */
[----:B------:R-:W-:-:S04]  /*2df0*/  FMUL R120, R219, R22 ;  /* 0x00000016db787220 */ /* 0x000fc80000400000 */
[----:B------:R-:W-:-:S05]  /*2e00*/  FFMA R120, R121, R23, R120 ;  /* 0x0000001779787223 */ /* 0x000fca0000000078 */
[----:B------:R-:W-:-:S04]  /*2e10*/  F2FP.F16.F32.PACK_AB R120, RZ, R120 ;  /* 0x00000078ff78723e */ /* 0x000fc800000000ff */
[----:B------:R-:W-:-:S05]  /*2e20*/  PRMT R219, R120, 0x7610, R219 ;  /* 0x0000761078db7816 */ /* 0x000fca00000000db */
[----:B------:R1:W-:Y:S01]  /*2e30*/  @P0 STG.E.U16 desc[UR44][R6.64+0x2], R219 ;  /* 0x000002db06000986 */ /* 0x0003e2000c10152c */
[----:B------:R-:W-:-:S04]  /*2e40*/  ISETP.GT.AND P0, PT, R0, 0x8, PT ;  /* 0x000000080000780c */ /* 0x000fc80003f04270 */
[----:B------:R-:W-:Y:S02]  /*2e50*/  ISETP.GT.AND P1, PT, R222, RZ, P0 ;  /* 0x000000ffde00720c */ /* 0x000fe40000724270 */
[----:B-1----:R-:W-:-:S03]  /*2e60*/  SHF.L.U64.HI R219, R14, 0x3, R15 ;  /* 0x000000030edb7819 */ /* 0x002fc6000001020f */
[----:B------:R-:W-:-:S04]  /*2e70*/  IMAD.WIDE.U32 R120, R3, R14, R218 ;  /* 0x0000000e03787225 */ /* 0x000fc800078e00da */
[----:B------:R-:W-:Y:S01]  /*2e80*/  IMAD.IADD R221, R221, 0x1, R121 ;  /* 0x00000001dddd7824 */ /* 0x000fe200078e0279 */
[----:B------:R-:W-:-:S05]  /*2e90*/  IADD3 R121, P3, R10, R120, RZ ;  /* 0x000000780a797210 */ /* 0x000fca0007f7e0ff */
[----:B------:R-:W-:Y:S01]  /*2ea0*/  IMAD.X R226, R221, 0x1, R9, P3 ;  /* 0x00000001dde27824 */ /* 0x000fe200018e0609 */
[----:B------:R-:W-:-:S04]  /*2eb0*/  LEA R224, P3, R121, R12, 0x1 ;  /* 0x0000000c79e07211 */ /* 0x000fc800078608ff */
[----:B------:R-:W-:-:S05]  /*2ec0*/  LEA.HI.X R225, R121, R13, R226, 0x1, P3 ;  /* 0x0000000d79e17211 */ /* 0x000fca00018f0ce2 */
[----:B------:R1:W2:Y:S01]  /*2ed0*/  @P1 LDG.E.LTC128B.U16 R223, desc[UR44][R224.64] ;  /* 0x0000002ce0df1981 */ /* 0x0002a2000c1e1520 */
[----:B------:R-:W-:Y:S01]  /*2ee0*/  IADD3 R220, P3, R216, R120, RZ ;  /* 0x00000078d8dc7210 */ /* 0x000fe20007f7e0ff */
[----:B------:R-:W-:Y:S01]  /*2ef0*/  IMAD.U32 R227, RZ, RZ, UR8 ;  /* 0x00000008ffe37e24 */ /* 0x000fe2000f8e00ff */
[----:B------:R-:W-:Y:S03]  /*2f00*/  BSSY B1, `(.L_x_36) ;  /* 0x0000015000017945 */ /* 0x000fe60003800000 */
[----:B------:R-:W-:Y:S02]  /*2f10*/  IMAD.X R221, R217, 0x1, R221, P3 ;  /* 0x00000001d9dd7824 */ /* 0x000fe400018e06dd */
[----:B------:R-:W-:-:S04]  /*2f20*/  IMAD.WIDE.U32 R220, R20, UR42, R220 ;  /* 0x0000002a14dc7c25 */ /* 0x000fc8000f8e00dc */
[----:B------:R-:W-:Y:S01]  /*2f30*/  IMAD.IADD R121, R21, 0x1, R221 ;  /* 0x0000000115797824 */ /* 0x000fe200078e02dd */
[----:B------:R-:W-:-:S04]  /*2f40*/  LEA R120, P3, R220, R12, 0x1 ;  /* 0x0000000cdc787211 */ /* 0x000fc800078608ff */
[----:B------:R-:W-:Y:S01]  /*2f50*/  LEA.HI.X R121, R220, R13, R121, 0x1, P3 ;  /* 0x0000000ddc797211 */ /* 0x000fe200018f0c79 */
[----:B------:R-:W-:-:S04]  /*2f60*/  IMAD.U32 R220, RZ, RZ, UR8 ;  /* 0x00000008ffdc7e24 */ /* 0x000fc8000f8e00ff */
[----:B-1----:R-:W-:-:S05]  /*2f70*/  IMAD.SHL.U32 R225, R220, 0x10, RZ ;  /* 0x00000010dce17824 */ /* 0x002fca00078e00ff */
[----:B------:R-:W-:Y:S01]  /*2f80*/  IADD3 R220, P3, R225, R6, RZ ;  /* 0x00000006e1dc7210 */ /* 0x000fe20007f7e0ff */
[----:B--2---:R-:W-:-:S05]  /*2f90*/  HADD2.F32 R221, -RZ, R223.H0_H0 ;  /* 0x200000dfffdd7230 */ /* 0x004fca0000004100 */
[----:B------:R-:W-:-:S04]  /*2fa0*/  FMUL R221, R221, R22 ;  /* 0x00000016dddd7220 */ /* 0x000fc80000400000 */
[----:B------:R-:W-:Y:S01]  /*2fb0*/  FFMA R221, R122, R23, R221 ;  /* 0x000000177add7223 */ /* 0x000fe200000000dd */
[----:B------:R-:W-:-:S04]  /*2fc0*/  MOV R122, UR9 ;  /* 0x00000009007a7c02 */ /* 0x000fc80008000f00 */
[----:B------:R-:W-:Y:S02]  /*2fd0*/  SHF.L.U64.HI R227, R227, 0x4, R122 ;  /* 0x00000004e3e37819 */ /* 0x000fe4000001027a */
[----:B------:R-:W-:-:S04]  /*2fe0*/  F2FP.F16.F32.PACK_AB R221, RZ, R221 ;  /* 0x000000ddffdd723e */ /* 0x000fc800000000ff */
[----:B------:R-:W-:Y:S01]  /*2ff0*/  PRMT R122, R221, 0x7610, R122 ;  /* 0x00007610dd7a7816 */ /* 0x000fe2000000007a */
[----:B------:R-:W-:-:S05]  /*3000*/  IMAD.X R221, R227, 0x1, R7, P3 ;  /* 0x00000001e3dd7824 */ /* 0x000fca00018e0607 */
[----:B------:R1:W-:Y:S01]  /*3010*/  @P1 STG.E.U16 desc[UR44][R220.64], R122 ;  /* 0x0000007adc001986 */ /* 0x0003e2000c10152c */
[----:B------:R-:W-:-:S13]  /*3020*/  ISETP.GT.AND P1, PT, R222, 0x1, P0 ;  /* 0x00000001de00780c */ /* 0x000fda0000724270 */
[----:B-1----:R-:W-:Y:S05]  /*3030*/  @!P1 BRA `(.L_x_37) ;  /* 0x0000000000049947 */ /* 0x002fea0003800000 */
[----:B------:R1:W5:Y:S02]  /*3040*/  LDG.E.LTC128B.U16 R223, desc[UR44][R120.64+0x2] ;  /* 0x0000022c78df7981 */ /* 0x000364000c1e1520 */
.L_x_37:
[----:B------:R-:W-:Y:S05]  /*3050*/  BSYNC B1 ;  /* 0x0000000000017941 */ /* 0x000fea0003800000 */
.L_x_36:
[----:B-----5:R-:W-:Y:S01]  /*3060*/  HADD2.F32 R229, -RZ, R223.H0_H0 ;  /* 0x200000dfffe57230 */ /* 0x020fe20000004100 */
[----:B------:R-:W-:Y:S01]  /*3070*/  ISETP.GT.AND P3, PT, R222, 0x8, P2 ;  /* 0x00000008de00780c */ /* 0x000fe20001764270 */
[----:B------:R-:W-:Y:S03]  /*3080*/  BSSY B1, `(.L_x_38) ;  /* 0x000000a000017945 */ /* 0x000fe60003800000 */
[----:B------:R-:W-:-:S04]  /*3090*/  FMUL R122, R229, R22 ;  /* 0x00000016e57a7220 */ /* 0x000fc80000400000 */
[----:B------:R-:W-:Y:S01]  /*30a0*/  FFMA R122, R123, R23, R122 ;  /* 0x000000177b7a7223 */ /* 0x000fe2000000007a */
[----:B------:R-:W-:-:S04]  /*30b0*/  @P1 IMAD.MOV.U32 R123, RZ, RZ, R221 ;  /* 0x000000ffff7b1224 */ /* 0x000fc800078e00dd */
[----:B------:R-:W-:-:S04]  /*30c0*/  F2FP.F16.F32.PACK_AB R122, RZ, R122 ;  /* 0x0000007aff7a723e */ /* 0x000fc800000000ff */
[----:B------:R-:W-:Y:S01]  /*30d0*/  PRMT R224, R122, 0x7610, R224 ;  /* 0x000076107ae07816 */ /* 0x000fe200000000e0 */
[----:B------:R-:W-:-:S05]  /*30e0*/  @P1 IMAD.MOV.U32 R122, RZ, RZ, R220 ;  /* 0x000000ffff7a1224 */ /* 0x000fca00078e00dc */
[----:B------:R2:W-:Y:S01]  /*30f0*/  @P1 STG.E.U16 desc[UR44][R122.64+0x2], R224 ;  /* 0x000002e07a001986 */ /* 0x0005e2000c10152c */
[----:B------:R-:W-:Y:S05]  /*3100*/  @!P3 BRA `(.L_x_39) ;  /* 0x000000000004b947 */ /* 0x000fea0003800000 */
[----:B------:R3:W5:Y:S02]  /*3110*/  LDG.E.LTC128B.U16 R223, desc[UR44][R4.64+0x10] ;  /* 0x0000102c04df7981 */ /* 0x000764000c1e1520 */
.L_x_39:
[----:B------:R-:W-:Y:S05]  /*3120*/  BSYNC B1 ;  /* 0x0000000000017941 */ /* 0x000fea0003800000 */
.L_x_38:
[----:B--2--5:R-:W-:Y:S01]  /*3130*/  HADD2.F32 R123, -RZ, R223.H0_H0 ;  /* 0x200000dfff7b7230 */ /* 0x024fe20000004100 */
[----:B------:R-:W-:Y:S01]  /*3140*/  ISETP.GT.AND P1, PT, R222, 0x9, P2 ;  /* 0x00000009de00780c */ /* 0x000fe20001724270 */
[----:B------:R-:W-:Y:S03]  /*3150*/  BSSY B1, `(.L_x_40) ;  /* 0x0000007000017945 */ /* 0x000fe60003800000 */
[----:B------:R-:W-:-:S04]  /*3160*/  FMUL R123, R123, R22 ;  /* 0x000000167b7b7220 */ /* 0x000fc80000400000 */
[----:B------:R-:W-:-:S05]  /*3170*/  FFMA R123, R124, R23, R123 ;  /* 0x000000177c7b7223 */ /* 0x000fca000000007b */
[----:B------:R-:W-:-:S05]  /*3180*/  F2FP.F16.F32.PACK_AB R123, RZ, R123 ;  /* 0x0000007bff7b723e */ /* 0x000fca00000000ff */
[----:B------:R2:W-:Y:S01]  /*3190*/  @P3 STG.E.U16 desc[UR44][R6.64+0x10], R123 ;  /* 0x0000107b06003986 */ /* 0x0005e2000c10152c */
[----:B------:R-:W-:Y:S05]  /*31a0*/  @!P1 BRA `(.L_x_41) ;  /* 0x0000000000049947 */ /* 0x000fea0003800000 */
[----:B------:R4:W5:Y:S02]  /*31b0*/  LDG.E.LTC128B.U16 R223, desc[UR44][R4.64+0x12] ;  /* 0x0000122c04df7981 */ /* 0x000964000c1e1520 */
.L_x_41:
[----:B------:R-:W-:Y:S05]  /*31c0*/  BSYNC B1 ;  /* 0x0000000000017941 */ /* 0x000fea0003800000 */
.L_x_40:
        /* <DEDUP_REMOVED lines=9> */
.L_x_43:
[----:B------:R-:W-:Y:S05]  /*3260*/  BSYNC B1 ;  /* 0x0000000000017941 */ /* 0x000fea0003800000 */
.L_x_42:
[----:B-----5:R-:W-:Y:S01]  /*3270*/  HADD2.F32 R123, -RZ, R223.H0_H0 ;  /* 0x200000dfff7b7230 */ /* 0x020fe20000004100 */
[----:B------:R-:W-:Y:S01]  /*3280*/  ISETP.GT.AND P1, PT, R222, 0x9, P0 ;  /* 0x00000009de00780c */ /* 0x000fe20000724270 */
[----:B--2---:R-:W-:Y:S01]  /*3290*/  @P3 IMAD.MOV.U32 R122, RZ, RZ, R220 ;  /* 0x000000ffff7a3224 */ /* 0x004fe200078e00dc */
[----:B------:R-:W-:Y:S02]  /*32a0*/  BSSY B1, `(.L_x_44) ;  /* 0x0000009000017945 */ /* 0x000fe40003800000 */
[----:B------:R-:W-:-:S04]  /*32b0*/  FMUL R123, R123, R22 ;  /* 0x000000167b7b7220 */ /* 0x000fc80000400000 */
[----:B------:R-:W-:-:S05]  /*32c0*/  FFMA R123, R126, R23, R123 ;  /* 0x000000177e7b7223 */ /* 0x000fca000000007b */
[----:B------:R-:W-:-:S04]  /*32d0*/  F2FP.F16.F32.PACK_AB R123, RZ, R123 ;  /* 0x0000007bff7b723e */ /* 0x000fc800000000ff */
[----:B------:R-:W-:Y:S01]  /*32e0*/  PRMT R124, R123, 0x7610, R124 ;  /* 0x000076107b7c7816 */ /* 0x000fe2000000007c */
[----:B------:R-:W-:-:S05]  /*32f0*/  @P3 IMAD.MOV.U32 R123, RZ, RZ, R221 ;  /* 0x000000ffff7b3224 */ /* 0x000fca00078e00dd */
[----:B------:R2:W-:Y:S01]  /*3300*/  @P3 STG.E.U16 desc[UR44][R122.64+0x10], R124 ;  /* 0x0000107c7a003986 */ /* 0x0005e2000c10152c */
[----:B------:R-:W-:Y:S05]  /*3310*/  @!P1 BRA `(.L_x_45) ;  /* 0x0000000000049947 */ /* 0x000fea0003800000 */
[----:B------:R0:W5:Y:S02]  /*3320*/  LDG.E.LTC128B.U16 R223, desc[UR44][R120.64+0x12] ;  /* 0x0000122c78df7981 */ /* 0x000164000c1e1520 */
.L_x_45:
[----:B------:R-:W-:Y:S05]  /*3330*/  BSYNC B1 ;  /* 0x0000000000017941 */ /* 0x000fea0003800000 */
.L_x_44:
[----:B--2--5:R-:W-:Y:S01]  /*3340*/  HADD2.F32 R123, -RZ, R223.H0_H0 ;  /* 0x200000dfff7b7230 */ /* 0x024fe20000004100 */
[----:B------:R-:W-:Y:S01]  /*3350*/  ISETP.GT.AND P3, PT, R222, 0x10, P2 ;  /* 0x00000010de00780c */ /* 0x000fe20001764270 */
[----:B------:R-:W-:Y:S03]  /*3360*/  BSSY B1, `(.L_x_46) ;  /* 0x000000a000017945 */ /* 0x000fe60003800000 */
[----:B------:R-:W-:Y:S01]  /*3370*/  FMUL R122, R123, R22 ;  /* 0x000000167b7a7220 */ /* 0x000fe20000400000 */
[----:B------:R-:W-:-:S03]  /*3380*/  @P1 IMAD.MOV.U32 R123, RZ, RZ, R221 ;  /* 0x000000ffff7b1224 */ /* 0x000fc600078e00dd */
[----:B------:R-:W-:-:S05]  /*3390*/  FFMA R122, R127, R23, R122 ;  /* 0x000000177f7a7223 */ /* 0x000fca000000007a */
[----:B------:R-:W-:-:S04]  /*33a0*/  F2FP.F16.F32.PACK_AB R122, RZ, R122 ;  /* 0x0000007aff7a723e */ /* 0x000fc800000000ff */
[----:B------:R-:W-:Y:S01]  /*33b0*/  PRMT R124, R122, 0x7610, R124 ;  /* 0x000076107a7c7816 */ /* 0x000fe2000000007c */
[----:B------:R-:W-:-:S05]  /*33c0*/  @P1 IMAD.MOV.U32 R122, RZ, RZ, R220 ;  /* 0x000000ffff7a1224 */ /* 0x000fca00078e00dc */
[----:B------:R2:W-:Y:S01]  /*33d0*/  @P1 STG.E.U16 desc[UR44][R122.64+0x12], R124 ;  /* 0x0000127c7a001986 */ /* 0x0005e2000c10152c */
[----:B------:R-:W-:Y:S05]  /*33e0*/  @!P3 BRA `(.L_x_47) ;  /* 0x000000000004b947 */ /* 0x000fea0003800000 */
[----:B------:R0:W5:Y:S02]  /*33f0*/  LDG.E.LTC128B.U16 R223, desc[UR44][R4.64+0x20] ;  /* 0x0000202c04df7981 */ /* 0x000164000c1e1520 */
.L_x_47:
[----:B------:R-:W-:Y:S05]  /*3400*/  BSYNC B1 ;  /* 0x0000000000017941 */ /* 0x000fea0003800000 */
.L_x_46:
        /* <DEDUP_REMOVED lines=9> */
.L_x_49:
[----:B------:R-:W-:Y:S05]  /*34a0*/  BSYNC B1 ;  /* 0x0000000000017941 */ /* 0x000fea0003800000 */
.L_x_48:
        /* <DEDUP_REMOVED lines=9> */
.L_x_51:
[----:B------:R-:W-:Y:S05]  /*3540*/  BSYNC B1 ;  /* 0x0000000000017941 */ /* 0x000fea0003800000 */
.L_x_50:
        /* <DEDUP_REMOVED lines=12> */
.L_x_53:
[----:B------:R-:W-:Y:S05]  /*3610*/  BSYNC B1 ;  /* 0x0000000000017941 */ /* 0x000fea0003800000 */
.L_x_52:
[----:B--2--5:R-:W-:Y:S01]  /*3620*/  HADD2.F32 R123, -RZ, R223.H0_H0 ;  /* 0x200000dfff7b7230 */ /* 0x024fe20000004100 */
[----:B------:R-:W-:Y:S01]  /*3630*/  ISETP.GT.AND P3, PT, R222, 0x18, P2 ;  /* 0x00000018de00780c */ /* 0x000fe20001764270 */
[----:B------:R-:W-:Y:S03]  /*3640*/  BSSY B1, `(.L_x_54) ;  /* 0x000000a000017945 */ /* 0x000fe60003800000 */
[----:B------:R-:W-:Y:S01]  /*3650*/  FMUL R122, R123, R22 ;  /* 0x000000167b7a7220 */ /* 0x000fe20000400000 */
[----:B------:R-:W-:-:S03]  /*3660*/  @P1 IMAD.MOV.U32 R123, RZ, RZ, R221 ;  /* 0x000000ffff7b1224 */ /* 0x000fc600078e00dd */
[----:B------:R-:W-:-:S05]  /*3670*/  FFMA R122, R131, R23, R122 ;  /* 0x00000017837a7223 */ /* 0x000fca000000007a */
[----:B------:R-:W-:-:S04]  /*3680*/  F2FP.F16.F32.PACK_AB R122, RZ, R122 ;  /* 0x0000007aff7a723e */ /* 0x000fc800000000ff */
[----:B------:R-:W-:Y:S02]  /*3690*/  PRMT R124, R122, 0x7610, R124 ;  /* 0x000076107a7c7816 */ /* 0x000fe4000000007c */
[----:B------:R-:W-:-:S05]  /*36a0*/  @P1 MOV R122, R220 ;  /* 0x000000dc007a1202 */ /* 0x000fca0000000f00 */
[----:B------:R2:W-:Y:S01]  /*36b0*/  @P1 STG.E.U16 desc[UR44][R122.64+0x22], R124 ;  /* 0x0000227c7a001986 */ /* 0x0005e2000c10152c */
[----:B------:R-:W-:Y:S05]  /*36c0*/  @!P3 BRA `(.L_x_55) ;  /* 0x000000000004b947 */ /* 0x000fea0003800000 */
[----:B------:R0:W5:Y:S02]  /*36d0*/  LDG.E.LTC128B.U16 R223, desc[UR44][R4.64+0x30] ;  /* 0x0000302c04df7981 */ /* 0x000164000c1e1520 */
.L_x_55:
[----:B------:R-:W-:Y:S05]  /*36e0*/  BSYNC B1 ;  /* 0x0000000000017941 */ /* 0x000fea0003800000 */
.L_x_54:
        /* <DEDUP_REMOVED lines=9> */
.L_x_57:
[----:B------:R-:W-:Y:S05]  /*3780*/  BSYNC B1 ;  /* 0x0000000000017941 */ /* 0x000fea0003800000 */
.L_x_56:
        /* <DEDUP_REMOVED lines=9> */
.L_x_59:
[----:B------:R-:W-:Y:S05]  /*3820*/  BSYNC B1 ;  /* 0x0000000000017941 */ /* 0x000fea0003800000 */
.L_x_58:
        /* <DEDUP_REMOVED lines=12> */
.L_x_61:
[----:B------:R-:W-:Y:S05]  /*38f0*/  BSYNC B1 ;  /* 0x0000000000017941 */ /* 0x000fea0003800000 */
.L_x_60:
        /* <DEDUP_REMOVED lines=12> */
.L_x_63:
[----:B------:R-:W-:Y:S05]  /*39c0*/  BSYNC B1 ;  /* 0x0000000000017941 */ /* 0x000fea0003800000 */
.L_x_62:
        /* <DEDUP_REMOVED lines=9> */
.L_x_65:
[----:B------:R-:W-:Y:S05]  /*3a60*/  BSYNC B1 ;  /* 0x0000000000017941 */ /* 0x000fea0003800000 */
.L_x_64:
        /* <DEDUP_REMOVED lines=9> */
.L_x_67:
[----:B------:R-:W-:Y:S05]  /*3b00*/  BSYNC B1 ;  /* 0x0000000000017941 */ /* 0x000fea0003800000 */
.L_x_66:
        /* <DEDUP_REMOVED lines=12> */
.L_x_69:
[----:B------:R-:W-:Y:S05]  /*3bd0*/  BSYNC B1 ;  /* 0x0000000000017941 */ /* 0x000fea0003800000 */
.L_x_68:
        /* <DEDUP_REMOVED lines=12> */
.L_x_71:
[----:B------:R-:W-:Y:S05]  /*3ca0*/  BSYNC B1 ;  /* 0x0000000000017941 */ /* 0x000fea0003800000 */
.L_x_70:
        /* <DEDUP_REMOVED lines=9> */
.L_x_73:
[----:B------:R-:W-:Y:S05]  /*3d40*/  BSYNC B1 ;  /* 0x0000000000017941 */ /* 0x000fea0003800000 */
.L_x_72:
        /* <DEDUP_REMOVED lines=9> */
.L_x_75:
[----:B------:R-:W-:Y:S05]  /*3de0*/  BSYNC B1 ;  /* 0x0000000000017941 */ /* 0x000fea0003800000 */
.L_x_74:
[----:B-----5:R-:W-:Y:S01]  /*3df0*/  HADD2.F32 R123, -RZ, R223.H0_H0 ;  /* 0x200000dfff7b7230 */ /* 0x020fe20000004100 */
[----:B------:R-:W-:Y:S01]  /*3e00*/  ISETP.GT.AND P1, PT, R222, 0x29, P0 ;  /* 0x00000029de00780c */ /* 0x000fe20000724270 */
[----:B--2---:R-:W-:Y:S01]  /*3e10*/  @P3 IMAD.MOV.U32 R122, RZ, RZ, R220 ;  /* 0x000000ffff7a3224 */ /* 0x004fe200078e00dc */
[----:B------:R-:W-:Y:S02]  /*3e20*/  BSSY B1, `(.L_x_76) ;  /* 0x0000009000017945 */ /* 0x000fe40003800000 */
[----:B------:R-:W-:-:S04]  /*3e30*/  FMUL R123, R123, R22 ;  /* 0x000000167b7b7220 */ /* 0x000fc80000400000 */
[----:B------:R-:W-:-:S05]  /*3e40*/  FFMA R123, R142, R23, R123 ;  /* 0x000000178e7b7223 */ /* 0x000fca000000007b */
[----:B------:R-:W-:-:S04]  /*3e50*/  F2FP.F16.F32.PACK_AB R123, RZ, R123 ;  /* 0x0000007bff7b723e */ /* 0x000fc800000000ff */
[----:B------:R-:W-:Y:S02]  /*3e60*/  PRMT R124, R123, 0x7610, R124 ;  /* 0x000076107b7c7816 */ /* 0x000fe4000000007c */
[----:B------:R-:W-:-:S05]  /*3e70*/  @P3 MOV R123, R221 ;  /* 0x000000dd007b3202 */ /* 0x000fca0000000f00 */
[----:B------:R2:W-:Y:S01]  /*3e80*/  @P3 STG.E.U16 desc[UR44][R122.64+0x50], R124 ;  /* 0x0000507c7a003986 */ /* 0x0005e2000c10152c */
[----:B------:R-:W-:Y:S05]  /*3e90*/  @!P1 BRA `(.L_x_77) ;  /* 0x0000000000049947 */ /* 0x000fea0003800000 */
[----:B------:R0:W5:Y:S02]  /*3ea0*/  LDG.E.LTC128B.U16 R223, desc[UR44][R120.64+0x52] ;  /* 0x0000522c78df7981 */ /* 0x000164000c1e1520 */
.L_x_77:
[----:B------:R-:W-:Y:S05]  /*3eb0*/  BSYNC B1 ;  /* 0x0000000000017941 */ /* 0x000fea0003800000 */
.L_x_76:
        /* <DEDUP_REMOVED lines=12> */
.L_x_79:
[----:B------:R-:W-:Y:S05]  /*3f80*/  BSYNC B1 ;  /* 0x0000000000017941 */ /* 0x000fea0003800000 */
.L_x_78:
        /* <DEDUP_REMOVED lines=9> */
.L_x_81:
[----:B------:R-:W-:Y:S05]  /*4020*/  BSYNC B1 ;  /* 0x0000000000017941 */ /* 0x000fea0003800000 */
.L_x_80:
        /* <DEDUP_REMOVED lines=9> */
.L_x_83:
[----:B------:R-:W-:Y:S05]  /*40c0*/  BSYNC B1 ;  /* 0x0000000000017941 */ /* 0x000fea0003800000 */
.L_x_82:
        /* <DEDUP_REMOVED lines=12> */
.L_x_85:
[----:B------:R-:W-:Y:S05]  /*4190*/  BSYNC B1 ;  /* 0x0000000000017941 */ /* 0x000fea0003800000 */
.L_x_84:
        /* <DEDUP_REMOVED lines=12> */
.L_x_87:
[----:B------:R-:W-:Y:S05]  /*4260*/  BSYNC B1 ;  /* 0x0000000000017941 */ /* 0x000fea0003800000 */
.L_x_86:
        /* <DEDUP_REMOVED lines=9> */
.L_x_89:
[----:B------:R-:W-:Y:S05]  /*4300*/  BSYNC B1 ;  /* 0x0000000000017941 */ /* 0x000fea0003800000 */
.L_x_88:
        /* <DEDUP_REMOVED lines=9> */
.L_x_91:
[----:B------:R-:W-:Y:S05]  /*43a0*/  BSYNC B1 ;  /* 0x0000000000017941 */ /* 0x000fea0003800000 */
.L_x_90:
        /* <DEDUP_REMOVED lines=12> */
.L_x_93:
[----:B------:R-:W-:Y:S05]  /*4470*/  BSYNC B1 ;  /* 0x0000000000017941 */ /* 0x000fea0003800000 */
.L_x_92:
        /* <DEDUP_REMOVED lines=12> */
.L_x_95:
[----:B------:R-:W-:Y:S05]  /*4540*/  BSYNC B1 ;  /* 0x0000000000017941 */ /* 0x000fea0003800000 */
.L_x_94:
        /* <DEDUP_REMOVED lines=9> */
.L_x_97:
[----:B------:R-:W-:Y:S05]  /*45e0*/  BSYNC B1 ;  /* 0x0000000000017941 */ /* 0x000fea0003800000 */
.L_x_96:
        /* <DEDUP_REMOVED lines=9> */
.L_x_99:
[----:B------:R-:W-:Y:S05]  /*4680*/  BSYNC B1 ;  /* 0x0000000000017941 */ /* 0x000fea0003800000 */
.L_x_98:
[----:B-----5:R-:W-:Y:S01]  /*4690*/  HADD2.F32 R123, -RZ, R223.H0_H0 ;  /* 0x200000dfff7b7230 */ /* 0x020fe20000004100 */
[----:B--2---:R-:W-:Y:S01]  /*46a0*/  @P3 MOV R122, R220 ;  /* 0x000000dc007a3202 */ /* 0x004fe20000000f00 */
[----:B------:R-:W-:Y:S01]  /*46b0*/  BSSY B1, `(.L_x_100) ;  /* 0x000000a000017945 */ /* 0x000fe20003800000 */
[----:B------:R-:W-:Y:S02]  /*46c0*/  ISETP.GT.AND P1, PT, R222, 0x41, P0 ;  /* 0x00000041de00780c */ /* 0x000fe40000724270 */
        /* <DEDUP_REMOVED lines=8> */
.L_x_101:
[----:B------:R-:W-:Y:S05]  /*4750*/  BSYNC B1 ;  /* 0x0000000000017941 */ /* 0x000fea0003800000 */
.L_x_100:
        /* <DEDUP_REMOVED lines=12> */
.L_x_103:
[----:B------:R-:W-:Y:S05]  /*4820*/  BSYNC B1 ;  /* 0x0000000000017941 */ /* 0x000fea0003800000 */
.L_x_102:
        /* <DEDUP_REMOVED lines=9> */
.L_x_105:
[----:B------:R-:W-:Y:S05]  /*48c0*/  BSYNC B1 ;  /* 0x0000000000017941 */ /* 0x000fea0003800000 */
.L_x_104:
        /* <DEDUP_REMOVED lines=9> */
.L_x_107:
[----:B------:R-:W-:Y:S05]  /*4960*/  BSYNC B1 ;  /* 0x0000000000017941 */ /* 0x000fea0003800000 */
.L_x_106:
        /* <DEDUP_REMOVED lines=12> */
.L_x_109:
[----:B------:R-:W-:Y:S05]  /*4a30*/  BSYNC B1 ;  /* 0x0000000000017941 */ /* 0x000fea0003800000 */
.L_x_108:
        /* <DEDUP_REMOVED lines=12> */
.L_x_111:
[----:B------:R-:W-:Y:S05]  /*4b00*/  BSYNC B1 ;  /* 0x0000000000017941 */ /* 0x000fea0003800000 */
.L_x_110:
        /* <DEDUP_REMOVED lines=9> */
.L_x_113:
[----:B------:R-:W-:Y:S05]  /*4ba0*/  BSYNC B1 ;  /* 0x0000000000017941 */ /* 0x000fea0003800000 */
.L_x_112:
        /* <DEDUP_REMOVED lines=9> */
.L_x_115:
[----:B------:R-:W-:Y:S05]  /*4c40*/  BSYNC B1 ;  /* 0x0000000000017941 */ /* 0x000fea0003800000 */
.L_x_114:
        /* <DEDUP_REMOVED lines=12> */
.L_x_117:
[----:B------:R-:W-:Y:S05]  /*4d10*/  BSYNC B1 ;  /* 0x0000000000017941 */ /* 0x000fea0003800000 */
.L_x_116:
[----:B--2--5:R-:W-:Y:S01]  /*4d20*/  HADD2.F32 R123, -RZ, R223.H0_H0 ;  /* 0x200000dfff7b7230 */ /* 0x024fe20000004100 */
[----:B------:R-:W-:Y:S01]  /*4d30*/  ISETP.GT.AND P3, PT, R222, 0x58, P2 ;  /* 0x00000058de00780c */ /* 0x000fe20001764270 */
[----:B------:R-:W-:Y:S03]  /*4d40*/  BSSY B1, `(.L_x_118) ;  /* 0x000000a000017945 */ /* 0x000fe60003800000 */
[----:B------:R-:W-:Y:S01]  /*4d50*/  FMUL R122, R123, R22 ;  /* 0x000000167b7a7220 */ /* 0x000fe20000400000 */
[----:B------:R-:W-:-:S03]  /*4d60*/  @P1 MOV R123, R221 ;  /* 0x000000dd007b1202 */ /* 0x000fc60000000f00 */
[----:B------:R-:W-:-:S05]  /*4d70*/  FFMA R122, R163, R23, R122 ;  /* 0x00000017a37a7223 */ /* 0x000fca000000007a */
[----:B------:R-:W-:-:S04]  /*4d80*/  F2FP.F16.F32.PACK_AB R122, RZ, R122 ;  /* 0x0000007aff7a723e */ /* 0x000fc800000000ff */
[----:B------:R-:W-:Y:S01]  /*4d90*/  PRMT R124, R122, 0x7610, R124 ;  /* 0x000076107a7c7816 */ /* 0x000fe2000000007c */
[----:B------:R-:W-:-:S05]  /*4da0*/  @P1 IMAD.MOV.U32 R122, RZ, RZ, R220 ;  /* 0x000000ffff7a1224 */ /* 0x000fca00078e00dc */
[----:B------:R2:W-:Y:S01]  /*4db0*/  @P1 STG.E.U16 desc[UR44][R122.64+0xa2], R124 ;  /* 0x0000a27c7a001986 */ /* 0x0005e2000c10152c */
[----:B------:R-:W-:Y:S05]  /*4dc0*/  @!P3 BRA `(.L_x_119) ;  /* 0x000000000004b947 */ /* 0x000fea0003800000 */
[----:B------:R0:W5:Y:S02]  /*4dd0*/  LDG.E.LTC128B.U16 R223, desc[UR44][R4.64+0xb0] ;  /* 0x0000b02c04df7981 */ /* 0x000164000c1e1520 */
.L_x_119:
[----:B------:R-:W-:Y:S05]  /*4de0*/  BSYNC B1 ;  /* 0x0000000000017941 */ /* 0x000fea0003800000 */
.L_x_118:
        /* <DEDUP_REMOVED lines=9> */
.L_x_121:
[----:B------:R-:W-:Y:S05]  /*4e80*/  BSYNC B1 ;  /* 0x0000000000017941 */ /* 0x000fea0003800000 */
.L_x_120:
        /* <DEDUP_REMOVED lines=9> */
.L_x_123:
[----:B------:R-:W-:Y:S05]  /*4f20*/  BSYNC B1 ;  /* 0x0000000000017941 */ /* 0x000fea0003800000 */
.L_x_122:
        /* <DEDUP_REMOVED lines=12> */
.L_x_125:
[----:B------:R-:W-:Y:S05]  /*4ff0*/  BSYNC B1 ;  /* 0x0000000000017941 */ /* 0x000fea0003800000 */
.L_x_124:
        /* <DEDUP_REMOVED lines=12> */
.L_x_127:
[----:B------:R-:W-:Y:S05]  /*50c0*/  BSYNC B1 ;  /* 0x0000000000017941 */ /* 0x000fea0003800000 */
.L_x_126:
        /* <DEDUP_REMOVED lines=9> */
.L_x_129:
[----:B------:R-:W-:Y:S05]  /*5160*/  BSYNC B1 ;  /* 0x0000000000017941 */ /* 0x000fea0003800000 */
.L_x_128:
        /* <DEDUP_REMOVED lines=9> */
.L_x_131:
[----:B------:R-:W-:Y:S05]  /*5200*/  BSYNC B1 ;  /* 0x0000000000017941 */ /* 0x000fea0003800000 */
.L_x_130:
        /* <DEDUP_REMOVED lines=12> */
.L_x_133:
[----:B------:R-:W-:Y:S05]  /*52d0*/  BSYNC B1 ;  /* 0x0000000000017941 */ /* 0x000fea0003800000 */
.L_x_132:
        /* <DEDUP_REMOVED lines=12> */
.L_x_135:
[----:B------:R-:W-:Y:S05]  /*53a0*/  BSYNC B1 ;  /* 0x0000000000017941 */ /* 0x000fea0003800000 */
.L_x_134:
        /* <DEDUP_REMOVED lines=9> */
.L_x_137:
[----:B------:R-:W-:Y:S05]  /*5440*/  BSYNC B1 ;  /* 0x0000000000017941 */ /* 0x000fea0003800000 */
.L_x_136:
        /* <DEDUP_REMOVED lines=9> */
.L_x_139:
[----:B------:R-:W-:Y:S05]  /*54e0*/  BSYNC B1 ;  /* 0x0000000000017941 */ /* 0x000fea0003800000 */
.L_x_138:
        /* <DEDUP_REMOVED lines=12> */
.L_x_141:
[----:B------:R-:W-:Y:S05]  /*55b0*/  BSYNC B1 ;  /* 0x0000000000017941 */ /* 0x000fea0003800000 */
.L_x_140:
        /* <DEDUP_REMOVED lines=12> */
.L_x_143:
[----:B------:R-:W-:Y:S05]  /*5680*/  BSYNC B1 ;  /* 0x0000000000017941 */ /* 0x000fea0003800000 */
.L_x_142:
        /* <DEDUP_REMOVED lines=9> */
.L_x_145:
[----:B------:R-:W-:Y:S05]  /*5720*/  BSYNC B1 ;  /* 0x0000000000017941 */ /* 0x000fea0003800000 */
.L_x_144:
        /* <DEDUP_REMOVED lines=9> */
.L_x_147:
[----:B------:R-:W-:Y:S05]  /*57c0*/  BSYNC B1 ;  /* 0x0000000000017941 */ /* 0x000fea0003800000 */
.L_x_146:
        /* <DEDUP_REMOVED lines=12> */
.L_x_149:
[----:B------:R-:W-:Y:S05]  /*5890*/  BSYNC B1 ;  /* 0x0000000000017941 */ /* 0x000fea0003800000 */
.L_x_148:
        /* <DEDUP_REMOVED lines=12> */
.L_x_151:
[----:B------:R-:W-:Y:S05]  /*5960*/  BSYNC B1 ;  /* 0x0000000000017941 */ /* 0x000fea0003800000 */
.L_x_150:
        /* <DEDUP_REMOVED lines=9> */
.L_x_153:
[----:B------:R-:W-:Y:S05]  /*5a00*/  BSYNC B1 ;  /* 0x0000000000017941 */ /* 0x000fea0003800000 */
.L_x_152:
        /* <DEDUP_REMOVED lines=9> */
.L_x_155:
[----:B------:R-:W-:Y:S05]  /*5aa0*/  BSYNC B1 ;  /* 0x0000000000017941 */ /* 0x000fea0003800000 */
.L_x_154:
        /* <DEDUP_REMOVED lines=12> */
.L_x_157:
[----:B------:R-:W-:Y:S05]  /*5b70*/  BSYNC B1 ;  /* 0x0000000000017941 */ /* 0x000fea0003800000 */
.L_x_156:
        /* <DEDUP_REMOVED lines=12> */
.L_x_159:
[----:B------:R-:W-:Y:S05]  /*5c40*/  BSYNC B1 ;  /* 0x0000000000017941 */ /* 0x000fea0003800000 */
.L_x_158:
        /* <DEDUP_REMOVED lines=9> */
.L_x_161:
[----:B------:R-:W-:Y:S05]  /*5ce0*/  BSYNC B1 ;  /* 0x0000000000017941 */ /* 0x000fea0003800000 */
.L_x_160:
        /* <DEDUP_REMOVED lines=9> */
.L_x_163:
[----:B------:R-:W-:Y:S05]  /*5d80*/  BSYNC B1 ;  /* 0x0000000000017941 */ /* 0x000fea0003800000 */
.L_x_162:
        /* <DEDUP_REMOVED lines=12> */
.L_x_165:
[----:B------:R-:W-:Y:S05]  /*5e50*/  BSYNC B1 ;  /* 0x0000000000017941 */ /* 0x000fea0003800000 */
.L_x_164:
        /* <DEDUP_REMOVED lines=12> */
.L_x_167:
[----:B------:R-:W-:Y:S05]  /*5f20*/  BSYNC B1 ;  /* 0x0000000000017941 */ /* 0x000fea0003800000 */
.L_x_166:
        /* <DEDUP_REMOVED lines=9> */
.L_x_169:
[----:B------:R-:W-:Y:S05]  /*5fc0*/  BSYNC B1 ;  /* 0x0000000000017941 */ /* 0x000fea0003800000 */
.L_x_168:
        /* <DEDUP_REMOVED lines=9> */
.L_x_171:
[----:B------:R-:W-:Y:S05]  /*6060*/  BSYNC B1 ;  /* 0x0000000000017941 */ /* 0x000fea0003800000 */
.L_x_170:
        /* <DEDUP_REMOVED lines=12> */
.L_x_173:
[----:B------:R-:W-:Y:S05]  /*6130*/  BSYNC B1 ;  /* 0x0000000000017941 */ /* 0x000fea0003800000 */
.L_x_172:
        /* <DEDUP_REMOVED lines=12> */
.L_x_175:
[----:B------:R-:W-:Y:S05]  /*6200*/  BSYNC B1 ;  /* 0x0000000000017941 */ /* 0x000fea0003800000 */
.L_x_174:
        /* <DEDUP_REMOVED lines=9> */
.L_x_177:
[----:B------:R-:W-:Y:S05]  /*62a0*/  BSYNC B1 ;  /* 0x0000000000017941 */ /* 0x000fea0003800000 */
.L_x_176:
        /* <DEDUP_REMOVED lines=9> */
.L_x_179:
[----:B------:R-:W-:Y:S05]  /*6340*/  BSYNC B1 ;  /* 0x0000000000017941 */ /* 0x000fea0003800000 */
.L_x_178:
        /* <DEDUP_REMOVED lines=12> */
.L_x_181:
[----:B------:R-:W-:Y:S05]  /*6410*/  BSYNC B1 ;  /* 0x0000000000017941 */ /* 0x000fea0003800000 */
.L_x_180:
        /* <DEDUP_REMOVED lines=12> */
.L_x_183:
[----:B------:R-:W-:Y:S05]  /*64e0*/  BSYNC B1 ;  /* 0x0000000000017941 */ /* 0x000fea0003800000 */
.L_x_182:
        /* <DEDUP_REMOVED lines=9> */
.L_x_185:
[----:B------:R-:W-:Y:S05]  /*6580*/  BSYNC B1 ;  /* 0x0000000000017941 */ /* 0x000fea0003800000 */
.L_x_184:
        /* <DEDUP_REMOVED lines=9> */
.L_x_187:
[----:B------:R-:W-:Y:S05]  /*6620*/  BSYNC B1 ;  /* 0x0000000000017941 */ /* 0x000fea0003800000 */
.L_x_186:
        /* <DEDUP_REMOVED lines=12> */
.L_x_189:
[----:B------:R-:W-:Y:S05]  /*66f0*/  BSYNC B1 ;  /* 0x0000000000017941 */ /* 0x000fea0003800000 */
.L_x_188:
        /* <DEDUP_REMOVED lines=12> */
.L_x_191:
[----:B------:R-:W-:Y:S05]  /*67c0*/  BSYNC B1 ;  /* 0x0000000000017941 */ /* 0x000fea0003800000 */
.L_x_190:
        /* <DEDUP_REMOVED lines=9> */
.L_x_193:
[----:B------:R-:W-:Y:S05]  /*6860*/  BSYNC B1 ;  /* 0x0000000000017941 */ /* 0x000fea0003800000 */
.L_x_192:
        /* <DEDUP_REMOVED lines=9> */
.L_x_195:
[----:B------:R-:W-:Y:S05]  /*6900*/  BSYNC B1 ;  /* 0x0000000000017941 */ /* 0x000fea0003800000 */
.L_x_194:
        /* <DEDUP_REMOVED lines=12> */
.L_x_197:
[----:B------:R-:W-:Y:S05]  /*69d0*/  BSYNC B1 ;  /* 0x0000000000017941 */ /* 0x000fea0003800000 */
.L_x_196:
        /* <DEDUP_REMOVED lines=12> */
.L_x_199:
[----:B------:R-:W-:Y:S05]  /*6aa0*/  BSYNC B1 ;  /* 0x0000000000017941 */ /* 0x000fea0003800000 */
.L_x_198:
        /* <DEDUP_REMOVED lines=9> */
.L_x_201:
[----:B------:R-:W-:Y:S05]  /*6b40*/  BSYNC B1 ;  /* 0x0000000000017941 */ /* 0x000fea0003800000 */
.L_x_200:
        /* <DEDUP_REMOVED lines=9> */
.L_x_203:
[----:B------:R-:W-:Y:S05]  /*6be0*/  BSYNC B1 ;  /* 0x0000000000017941 */ /* 0x000fea0003800000 */
.L_x_202:
        /* <DEDUP_REMOVED lines=12> */
.L_x_205:
[----:B------:R-:W-:Y:S05]  /*6cb0*/  BSYNC B1 ;  /* 0x0000000000017941 */ /* 0x000fea0003800000 */
.L_x_204:
        /* <DEDUP_REMOVED lines=12> */
.L_x_207:
[----:B------:R-:W-:Y:S05]  /*6d80*/  BSYNC B1 ;  /* 0x0000000000017941 */ /* 0x000fea0003800000 */
.L_x_206:
        /* <DEDUP_REMOVED lines=9> */
.L_x_209:
[----:B------:R-:W-:Y:S05]  /*6e20*/  BSYNC B1 ;  /* 0x0000000000017941 */ /* 0x000fea0003800000 */
.L_x_208:
        /* <DEDUP_REMOVED lines=9> */
.L_x_211:
[----:B------:R-:W-:Y:S05]  /*6ec0*/  BSYNC B1 ;  /* 0x0000000000017941 */ /* 0x000fea0003800000 */
.L_x_210:
        /* <DEDUP_REMOVED lines=12> */
.L_x_213:
[----:B------:R-:W-:Y:S05]  /*6f90*/  BSYNC B1 ;  /* 0x0000000000017941 */ /* 0x000fea0003800000 */
.L_x_212:
        /* <DEDUP_REMOVED lines=12> */
.L_x_215:
[----:B------:R-:W-:Y:S05]  /*7060*/  BSYNC B1 ;  /* 0x0000000000017941 */ /* 0x000fea0003800000 */
.L_x_214:
        /* <DEDUP_REMOVED lines=9> */
.L_x_217:
[----:B------:R-:W-:Y:S05]  /*7100*/  BSYNC B1 ;  /* 0x0000000000017941 */ /* 0x000fea0003800000 */
.L_x_216:
[----:B0--345:R-:W-:Y:S01]  /*7110*/  HADD2.F32 R5, -RZ, R223.H0_H0 ;  /* 0x200000dfff057230 */ /* 0x039fe20000004100 */
        /* <DEDUP_REMOVED lines=11> */
.L_x_219:
[----:B------:R-:W-:Y:S05]  /*71d0*/  BSYNC B1 ;  /* 0x0000000000017941 */ /* 0x000fea0003800000 */
.L_x_218:
[----:B0----5:R-:W-:Y:S01]  /*71e0*/  HADD2.F32 R5, -RZ, R223.H0_H0 ;  /* 0x200000dfff057230 */ /* 0x021fe20000004100 */
[----:B------:R-:W-:Y:S01]  /*71f0*/  ISETP.GT.AND P1, PT, R222, 0xb9, P0 ;  /* 0x000000b9de00780c */ /* 0x000fe20000724270 */
[----:B------:R-:W-:Y:S01]  /*7200*/  @P3 IMAD.MOV.U32 R4, RZ, RZ, R220 ;  /* 0x000000ffff043224 */ /* 0x000fe200078e00dc */
[----:B------:R-:W-:Y:S01]  /*7210*/  IADD3 R125, P0, R3, 0x80, RZ ;  /* 0x00000080037d7810 */ /* 0x000fe20007f1e0ff */
[----:B------:R-:W-:Y:S01]  /*7220*/  BSSY B1, `(.L_x_220) ;  /* 0x0000009000017945 */ /* 0x000fe20003800000 */
        /* <DEDUP_REMOVED lines=8> */
.L_x_221:
[----:B------:R-:W-:Y:S05]  /*72b0*/  BSYNC B1 ;  /* 0x0000000000017941 */ /* 0x000fea0003800000 */
.L_x_220:
[----:B0----5:R-:W-:Y:S01]  /*72c0*/  HADD2.F32 R3, -RZ, R223.H0_H0 ;  /* 0x200000dfff037230 */ /* 0x021fe20000004100 */
[----:B------:R-:W-:Y:S01]  /*72d0*/  BSSY B1, `(.L_x_222) ;  /* 0x0000011000017945 */ /* 0x000fe20003800000 */
[----:B------:R-:W-:Y:S01]  /*72e0*/  IMAD.X R5, RZ, RZ, UR7, P0 ;  /* 0x00000007ff057e24 */ /* 0x000fe200080e06ff */
[----:B------:R-:W-:Y:S02]  /*72f0*/  ISETP.GT.AND P0, PT, R0, 0x80, PT ;  /* 0x000000800000780c */ /* 0x000fe40003f04270 */
[----:B------:R-:W-:Y:S01]  /*7300*/  FMUL R4, R3, R22 ;  /* 0x0000001603047220 */ /* 0x000fe20000400000 */
[----:B-1-34-:R-:W-:Y:S01]  /*7310*/  IMAD R120, R5, R14, RZ ;  /* 0x0000000e05787224 */ /* 0x01afe200078e02ff */
[----:B------:R-:W-:Y:S02]  /*7320*/  ISETP.GT.AND P4, PT, R222, RZ, P0 ;  /* 0x000000ffde00720c */ /* 0x000fe40000784270 */
[----:B------:R-:W-:Y:S01]  /*7330*/  FFMA R215, R215, R23, R4 ;  /* 0x00000017d7d77223 */ /* 0x000fe20000000004 */
[----:B--2---:R-:W-:-:S02]  /*7340*/  IMAD R123, R125, R15, R120 ;  /* 0x0000000f7d7b7224 */ /* 0x004fc400078e0278 */
[----:B------:R-:W-:Y:S02]  /*7350*/  IMAD.WIDE.U32 R4, R125, R14, R8 ;  /* 0x0000000e7d047225 */ /* 0x000fe400078e0008 */
[----:B------:R-:W-:Y:S02]  /*7360*/  F2FP.F16.F32.PACK_AB R215, RZ, R215 ;  /* 0x000000d7ffd7723e */ /* 0x000fe400000000ff */
[----:B------:R-:W-:Y:S01]  /*7370*/  IMAD.IADD R3, R5, 0x1, R123 ;  /* 0x0000000105037824 */ /* 0x000fe200078e027b */
[C---:B------:R-:W-:Y:S02]  /*7380*/  LEA R120, P2, R4.reuse, R12, 0x1 ;  /* 0x0000000c04787211 */ /* 0x040fe400078408ff */
[----:B------:R0:W-:Y:S02]  /*7390*/  @P1 STG.E.U16 desc[UR44][R220.64+0x172], R215 ;  /* 0x000172d7dc001986 */ /* 0x0001e4000c10152c */
[----:B------:R-:W-:Y:S01]  /*73a0*/  LEA.HI.X R121, R4, R13, R3, 0x1, P2 ;  /* 0x0000000d04797211 */ /* 0x000fe200010f0c03 */
[----:B------:R-:W-:Y:S01]  /*73b0*/  IMAD.WIDE.U32 R4, R125, R14, R216 ;  /* 0x0000000e7d047225 */ /* 0x000fe200078e00d8 */
[----:B------:R-:W-:Y:S07]  /*73c0*/  @!P4 BRA `(.L_x_223) ;  /* 0x000000000004c947 */ /* 0x000fee0003800000 */
[----:B------:R1:W5:Y:S02]  /*73d0*/  LDG.E.LTC128B.U16 R223, desc[UR44][R120.64] ;  /* 0x0000002c78df7981 */ /* 0x000364000c1e1520 */
.L_x_223:
[----:B------:R-:W-:Y:S05]  /*73e0*/  BSYNC B1 ;  /* 0x0000000000017941 */ /* 0x000fea0003800000 */
.L_x_222:
[----:B-----5:R-:W-:Y:S01]  /*73f0*/  HADD2.F32 R3, -RZ, R223.H0_H0 ;  /* 0x200000dfff037230 */ /* 0x020fe20000004100 */
[----:B------:R-:W-:Y:S01]  /*7400*/  ISETP.GT.AND P2, PT, R222, 0x1, P0 ;  /* 0x00000001de00780c */ /* 0x000fe20000744270 */
[----:B------:R-:W-:Y:S01]  /*7410*/  IMAD.IADD R5, R123, 0x1, R5 ;  /* 0x000000017b057824 */ /* 0x000fe200078e0205 */
[----:B------:R-:W-:Y:S01]  /*7420*/  BSSY B1, `(.L_x_224) ;  /* 0x0000010000017945 */ /* 0x000fe20003800000 */
[----:B------:R-:W-:Y:S02]  /*7430*/  IMAD.U32 R15, RZ, RZ, UR8 ;  /* 0x00000008ff0f7e24 */ /* 0x000fe4000f8e00ff */
[----:B------:R-:W-:Y:S01]  /*7440*/  FMUL R3, R3, R22 ;  /* 0x0000001603037220 */ /* 0x000fe20000400000 */
[----:B-1----:R-:W-:-:S04]  /*7450*/  IMAD.WIDE.U32 R120, R20, UR42, R4 ;  /* 0x0000002a14787c25 */ /* 0x002fc8000f8e0004 */
[----:B------:R-:W-:Y:S01]  /*7460*/  FFMA R3, R24, R23, R3 ;  /* 0x0000001718037223 */ /* 0x000fe20000000003 */
[----:B------:R-:W-:Y:S01]  /*7470*/  IMAD.U32 R5, RZ, RZ, UR8 ;  /* 0x00000008ff057e24 */ /* 0x000fe2000f8e00ff */
[----:B------:R-:W-:Y:S01]  /*7480*/  LEA R4, P1, R15, R6, 0x8 ;  /* 0x000000060f047211 */ /* 0x000fe200078240ff */
[----:B------:R-:W-:Y:S01]  /*7490*/  IMAD.U32 R24, RZ, RZ, UR9 ;  /* 0x00000009ff187e24 */ /* 0x000fe2000f8e00ff */
[C---:B------:R-:W-:Y:S01]  /*74a0*/  LEA R6, P3, R120.reuse, R12, 0x1 ;  /* 0x0000000c78067211 */ /* 0x040fe200078608ff */
[----:B------:R-:W-:Y:S01]  /*74b0*/  IMAD.IADD R15, R21, 0x1, R121 ;  /* 0x00000001150f7824 */ /* 0x000fe200078e0279 */
[----:B------:R-:W-:Y:S02]  /*74c0*/  F2FP.F16.F32.PACK_AB R3, RZ, R3 ;  /* 0x00000003ff03723e */ /* 0x000fe400000000ff */
[----:B------:R-:W-:Y:S02]  /*74d0*/  LEA.HI.X R5, R5, R7, R24, 0x8, P1 ;  /* 0x0000000705057211 */ /* 0x000fe400008f4418 */
[----:B------:R-:W-:-:S03]  /*74e0*/  LEA.HI.X R7, R120, R13, R15, 0x1, P3 ;  /* 0x0000000d78077211 */ /* 0x000fc600018f0c0f */
[----:B------:R1:W-:Y:S01]  /*74f0*/  @P4 STG.E.U16 desc[UR44][R4.64], R3 ;  /* 0x0000000304004986 */ /* 0x0003e2000c10152c */
[----:B------:R-:W-:Y:S05]  /*7500*/  @!P2 BRA `(.L_x_225) ;  /* 0x000000000004a947 */ /* 0x000fea0003800000 */
[----:B------:R2:W5:Y:S02]  /*7510*/  LDG.E.LTC128B.U16 R223, desc[UR44][R6.64+0x2] ;  /* 0x0000022c06df7981 */ /* 0x000564000c1e1520 */
.L_x_225:
[----:B------:R-:W-:Y:S05]  /*7520*/  BSYNC B1 ;  /* 0x0000000000017941 */ /* 0x000fea0003800000 */
.L_x_224:
[----:B-1---5:R-:W-:Y:S01]  /*7530*/  HADD2.F32 R3, -RZ, R223.H0_H0 ;  /* 0x200000dfff037230 */ /* 0x022fe20000004100 */
[----:B------:R-:W-:Y:S01]  /*7540*/  ISETP.GT.AND P1, PT, R0, 0x88, PT ;  /* 0x000000880000780c */ /* 0x000fe20003f24270 */
[----:B------:R-:W-:Y:S01]  /*7550*/  IMAD.WIDE.U32 R14, R125, R14, R218 ;  /* 0x0000000e7d0e7225 */ /* 0x000fe200078e00da */
[----:B------:R-:W-:Y:S03]  /*7560*/  BSSY B1, `(.L_x_226) ;  /* 0x000000e000017945 */ /* 0x000fe60003800000 */
[----:B------:R-:W-:Y:S01]  /*7570*/  FMUL R8, R3, R22 ;  /* 0x0000001603087220 */ /* 0x000fe20000400000 */
[----:B------:R-:W-:Y:S01]  /*7580*/  ISETP.GT.AND P3, PT, R222, RZ, P1 ;  /* 0x000000ffde00720c */ /* 0x000fe20000f64270 */
[----:B------:R-:W-:Y:S01]  /*7590*/  IMAD.IADD R123, R123, 0x1, R15 ;  /* 0x000000017b7b7824 */ /* 0x000fe200078e020f */
[-C--:B------:R-:W-:Y:S01]  /*75a0*/  IADD3 R11, P4, R10, R14.reuse, RZ ;  /* 0x0000000e0a0b7210 */ /* 0x080fe20007f9e0ff */
[----:B------:R-:W-:Y:S01]  /*75b0*/  FFMA R8, R25, R23, R8 ;  /* 0x0000001719087223 */ /* 0x000fe20000000008 */
[----:B------:R-:W-:-:S03]  /*75c0*/  IADD3 R10, P5, R216, R14, RZ ;  /* 0x0000000ed80a7210 */ /* 0x000fc60007fbe0ff */
[----:B------:R-:W-:Y:S01]  /*75d0*/  IMAD.X R0, R123, 0x1, R9, P4 ;  /* 0x000000017b007824 */ /* 0x000fe200020e0609 */
[----:B------:R-:W-:Y:S02]  /*75e0*/  F2FP.F16.F32.PACK_AB R3, RZ, R8 ;  /* 0x00000008ff03723e */ /* 0x000fe400000000ff */
[----:B------:R-:W-:-:S03]  /*75f0*/  LEA R8, P4, R11, R12, 0x1 ;  /* 0x0000000c0b087211 */ /* 0x000fc600078808ff */
[----:B------:R1:W-:Y:S01]  /*7600*/  @P2 STG.E.U16 desc[UR44][R4.64+0x2], R3 ;  /* 0x0000020304002986 */ /* 0x0003e2000c10152c */
[----:B------:R-:W-:Y:S01]  /*7610*/  LEA.HI.X R9, R11, R13, R0, 0x1, P4 ;  /* 0x0000000d0b097211 */ /* 0x000fe200020f0c00 */
[----:B------:R-:W-:Y:S08]  /*7620*/  @!P3 BRA `(.L_x_227) ;  /* 0x000000000004b947 */ /* 0x000ff00003800000 */
[----:B------:R3:W5:Y:S02]  /*7630*/  LDG.E.LTC128B.U16 R223, desc[UR44][R8.64] ;  /* 0x0000002c08df7981 */ /* 0x000764000c1e1520 */
.L_x_227:
[----:B------:R-:W-:Y:S05]  /*7640*/  BSYNC B1 ;  /* 0x0000000000017941 */ /* 0x000fea0003800000 */
.L_x_226:
[----:B-1---5:R-:W-:Y:S01]  /*7650*/  HADD2.F32 R3, -RZ, R223.H0_H0 ;  /* 0x200000dfff037230 */ /* 0x022fe20000004100 */
[----:B---3--:R-:W-:Y:S01]  /*7660*/  IADD3 R8, P2, R4, R225, RZ ;  /* 0x000000e104087210 */ /* 0x008fe20007f5e0ff */
[----:B------:R-:W-:Y:S01]  /*7670*/  BSSY B1, `(.L_x_228) ;  /* 0x000000e000017945 */ /* 0x000fe20003800000 */
[----:B------:R-:W-:Y:S02]  /*7680*/  IADD3.X R11, R217, R123, RZ, P5, !PT ;  /* 0x0000007bd90b7210 */ /* 0x000fe40002ffe4ff */
[----:B------:R-:W-:Y:S01]  /*7690*/  FMUL R3, R3, R22 ;  /* 0x0000001603037220 */ /* 0x000fe20000400000 */
[----:B------:R-:W-:Y:S01]  /*76a0*/  IMAD.X R9, R5, 0x1, R227, P2 ;  /* 0x0000000105097824 */ /* 0x000fe200010e06e3 */
[----:B------:R-:W-:Y:S01]  /*76b0*/  ISETP.GT.AND P5, PT, R222, 0x1, P1 ;  /* 0x00000001de00780c */ /* 0x000fe20000fa4270 */
[----:B------:R-:W-:-:S04]  /*76c0*/  IMAD.WIDE.U32 R10, R20, UR42, R10 ;  /* 0x0000002a140a7c25 */ /* 0x000fc8000f8e000a */
[----:B------:R-:W-:Y:S01]  /*76d0*/  FFMA R3, R26, R23, R3 ;  /* 0x000000171a037223 */ /* 0x000fe20000000003 */
[----:B------:R-:W-:Y:S01]  /*76e0*/  IMAD.IADD R21, R21, 0x1, R11 ;  /* 0x0000000115157824 */ /* 0x000fe200078e020b */
[----:B------:R-:W-:-:S03]  /*76f0*/  LEA R12, P4, R10, R12, 0x1 ;  /* 0x0000000c0a0c7211 */ /* 0x000fc600078808ff */
[----:B------:R-:W-:Y:S02]  /*7700*/  F2FP.F16.F32.PACK_AB R3, RZ, R3 ;  /* 0x00000003ff03723e */ /* 0x000fe400000000ff */
[----:B------:R-:W-:-:S03]  /*7710*/  LEA.HI.X R13, R10, R13, R21, 0x1, P4 ;  /* 0x0000000d0a0d7211 */ /* 0x000fc600020f0c15 */
[----:B------:R1:W-:Y:S01]  /*7720*/  @P3 STG.E.U16 desc[UR44][R8.64], R3 ;  /* 0x0000000308003986 */ /* 0x0003e2000c10152c */
[----:B------:R-:W-:Y:S05]  /*7730*/  @!P5 BRA `(.L_x_229) ;  /* 0x000000000004d947 */ /* 0x000fea0003800000 */
[----:B------:R3:W5:Y:S02]  /*7740*/  LDG.E.LTC128B.U16 R223, desc[UR44][R12.64+0x2] ;  /* 0x0000022c0cdf7981 */ /* 0x000764000c1e1520 */
.L_x_229:
[----:B------:R-:W-:Y:S05]  /*7750*/  BSYNC B1 ;  /* 0x0000000000017941 */ /* 0x000fea0003800000 */
.L_x_228:
[----:B-1---5:R-:W-:Y:S01]  /*7760*/  HADD2.F32 R3, -RZ, R223.H0_H0 ;  /* 0x200000dfff037230 */ /* 0x022fe20000004100 */
        /* <DEDUP_REMOVED lines=8> */
.L_x_231:
[----:B------:R-:W-:Y:S05]  /*77f0*/  BSYNC B1 ;  /* 0x0000000000017941 */ /* 0x000fea0003800000 */
.L_x_230:
[----:B-----5:R-:W-:Y:S01]  /*7800*/  HADD2.F32 R3, -RZ, R223.H0_H0 ;  /* 0x200000dfff037230 */ /* 0x020fe20000004100 */
        /* <DEDUP_REMOVED lines=8> */
.L_x_233:
[----:B------:R-:W-:Y:S05]  /*7890*/  BSYNC B1 ;  /* 0x0000000000017941 */ /* 0x000fea0003800000 */
.L_x_232:
[----:B0----5:R-:W-:Y:S01]  /*78a0*/  HADD2.F32 R3, -RZ, R223.H0_H0 ;  /* 0x200000dfff037230 */ /* 0x021fe20000004100 */
[----:B------:R-:W-:Y:S01]  /*78b0*/  ISETP.GT.AND P2, PT, R222, 0x8, P1 ;  /* 0x00000008de00780c */ /* 0x000fe20000f44270 */
[----:B------:R-:W-:Y:S03]  /*78c0*/  BSSY B1, `(.L_x_234) ;  /* 0x0000007000017945 */ /* 0x000fe60003800000 */
[----:B-1----:R-:W-:-:S04]  /*78d0*/  FMUL R0, R3, R22 ;  /* 0x0000001603007220 */ /* 0x002fc80000400000 */
[----:B------:R-:W-:-:S05]  /*78e0*/  FFMA R0, R29, R23, R0 ;  /* 0x000000171d007223 */ /* 0x000fca0000000000 */
[----:B------:R-:W-:-:S05]  /*78f0*/  F2FP.F16.F32.PACK_AB R0, RZ, R0 ;  /* 0x00000000ff00723e */ /* 0x000fca00000000ff */
[----:B------:R0:W-:Y:S01]  /*7900*/  @P3 STG.E.U16 desc[UR44][R4.64+0x12], R0 ;  /* 0x0000120004003986 */ /* 0x0001e2000c10152c */
[----:B------:R-:W-:Y:S05]  /*7910*/  @!P2 BRA `(.L_x_235) ;  /* 0x000000000004a947 */ /* 0x000fea0003800000 */
[----:B------:R1:W5:Y:S02]  /*7920*/  LDG.E.LTC128B.U16 R223, desc[UR44][R12.64+0x10] ;  /* 0x0000102c0cdf7981 */ /* 0x000364000c1e1520 */
.L_x_235:
[----:B------:R-:W-:Y:S05]  /*7930*/  BSYNC B1 ;  /* 0x0000000000017941 */ /* 0x000fea0003800000 */
.L_x_234:
        /* <DEDUP_REMOVED lines=9> */
.L_x_237:
[----:B------:R-:W-:Y:S05]  /*79d0*/  BSYNC B1 ;  /* 0x0000000000017941 */ /* 0x000fea0003800000 */
.L_x_236:
[----:B0----5:R-:W-:Y:S01]  /*79e0*/  HADD2.F32 R3, -RZ, R223.H0_H0 ;  /* 0x200000dfff037230 */ /* 0x021fe20000004100 */
        /* <DEDUP_REMOVED lines=8> */
.L_x_239:
[----:B------:R-:W-:Y:S05]  /*7a70*/  BSYNC B1 ;  /* 0x0000000000017941 */ /* 0x000fea0003800000 */
.L_x_238:
        /* <DEDUP_REMOVED lines=9> */
.L_x_241:
[----:B------:R-:W-:Y:S05]  /*7b10*/  BSYNC B1 ;  /* 0x0000000000017941 */ /* 0x000fea0003800000 */
.L_x_240:
        /* <DEDUP_REMOVED lines=9> */
.L_x_243:
[----:B------:R-:W-:Y:S05]  /*7bb0*/  BSYNC B1 ;  /* 0x0000000000017941 */ /* 0x000fea0003800000 */
.L_x_242:
        /* <DEDUP_REMOVED lines=9> */
.L_x_245:
[----:B------:R-:W-:Y:S05]  /*7c50*/  BSYNC B1 ;  /* 0x0000000000017941 */ /* 0x000fea0003800000 */
.L_x_244:
        /* <DEDUP_REMOVED lines=9> */
.L_x_247:
[----:B------:R-:W-:Y:S05]  /*7cf0*/  BSYNC B1 ;  /* 0x0000000000017941 */ /* 0x000fea0003800000 */
.L_x_246:
        /* <DEDUP_REMOVED lines=9> */
.L_x_249:
[----:B------:R-:W-:Y:S05]  /*7d90*/  BSYNC B1 ;  /* 0x0000000000017941 */ /* 0x000fea0003800000 */
.L_x_248:
        /* <DEDUP_REMOVED lines=9> */
.L_x_251:
[----:B------:R-:W-:Y:S05]  /*7e30*/  BSYNC B1 ;  /* 0x0000000000017941 */ /* 0x000fea0003800000 */
.L_x_250:
        /* <DEDUP_REMOVED lines=9> */
.L_x_253:
[----:B------:R-:W-:Y:S05]  /*7ed0*/  BSYNC B1 ;  /* 0x0000000000017941 */ /* 0x000fea0003800000 */
.L_x_252:
        /* <DEDUP_REMOVED lines=9> */
.L_x_255:
[----:B------:R-:W-:Y:S05]  /*7f70*/  BSYNC B1 ;  /* 0x0000000000017941 */ /* 0x000fea0003800000 */
.L_x_254:
        /* <DEDUP_REMOVED lines=9> */
.L_x_257:
[----:B------:R-:W-:Y:S05]  /*8010*/  BSYNC B1 ;  /* 0x0000000000017941 */ /* 0x000fea0003800000 */
.L_x_256:
        /* <DEDUP_REMOVED lines=9> */
.L_x_259:
[----:B------:R-:W-:Y:S05]  /*80b0*/  BSYNC B1 ;  /* 0x0000000000017941 */ /* 0x000fea0003800000 */
.L_x_258:
        /* <DEDUP_REMOVED lines=9> */
.L_x_261:
[----:B------:R-:W-:Y:S05]  /*8150*/  BSYNC B1 ;  /* 0x0000000000017941 */ /* 0x000fea0003800000 */
.L_x_260:
        /* <DEDUP_REMOVED lines=9> */
.L_x_263:
[----:B------:R-:W-:Y:S05]  /*81f0*/  BSYNC B1 ;  /* 0x0000000000017941 */ /* 0x000fea0003800000 */
.L_x_262:
        /* <DEDUP_REMOVED lines=9> */
.L_x_265:
[----:B------:R-:W-:Y:S05]  /*8290*/  BSYNC B1 ;  /* 0x0000000000017941 */ /* 0x000fea0003800000 */
.L_x_264:
        /* <DEDUP_REMOVED lines=9> */
.L_x_267:
[----:B------:R-:W-:Y:S05]  /*8330*/  BSYNC B1 ;  /* 0x0000000000017941 */ /* 0x000fea0003800000 */
.L_x_266:
        /* <DEDUP_REMOVED lines=9> */
.L_x_269:
[----:B------:R-:W-:Y:S05]  /*83d0*/  BSYNC B1 ;  /* 0x0000000000017941 */ /* 0x000fea0003800000 */
.L_x_268:
        /* <DEDUP_REMOVED lines=9> */
.L_x_271:
[----:B------:R-:W-:Y:S05]  /*8470*/  BSYNC B1 ;  /* 0x0000000000017941 */ /* 0x000fea0003800000 */
.L_x_270:
        /* <DEDUP_REMOVED lines=9> */
.L_x_273:
[----:B------:R-:W-:Y:S05]  /*8510*/  BSYNC B1 ;  /* 0x0000000000017941 */ /* 0x000fea0003800000 */
.L_x_272:
        /* <DEDUP_REMOVED lines=9> */
.L_x_275:
[----:B------:R-:W-:Y:S05]  /*85b0*/  BSYNC B1 ;  /* 0x0000000000017941 */ /* 0x000fea0003800000 */
.L_x_274:
        /* <DEDUP_REMOVED lines=9> */
.L_x_277:
[----:B------:R-:W-:Y:S05]  /*8650*/  BSYNC B1 ;  /* 0x0000000000017941 */ /* 0x000fea0003800000 */
.L_x_276:
        /* <DEDUP_REMOVED lines=9> */
.L_x_279:
[----:B------:R-:W-:Y:S05]  /*86f0*/  BSYNC B1 ;  /* 0x0000000000017941 */ /* 0x000fea0003800000 */
.L_x_278:
        /* <DEDUP_REMOVED lines=9> */
.L_x_281:
[----:B------:R-:W-:Y:S05]  /*8790*/  BSYNC B1 ;  /* 0x0000000000017941 */ /* 0x000fea0003800000 */
.L_x_280:
        /* <DEDUP_REMOVED lines=9> */
.L_x_283:
[----:B------:R-:W-:Y:S05]  /*8830*/  BSYNC B1 ;  /* 0x0000000000017941 */ /* 0x000fea0003800000 */
.L_x_282:
        /* <DEDUP_REMOVED lines=9> */
.L_x_285:
[----:B------:R-:W-:Y:S05]  /*88d0*/  BSYNC B1 ;  /* 0x0000000000017941 */ /* 0x000fea0003800000 */
.L_x_284:
        /* <DEDUP_REMOVED lines=9> */
.L_x_287:
[----:B------:R-:W-:Y:S05]  /*8970*/  BSYNC B1 ;  /* 0x0000000000017941 */ /* 0x000fea0003800000 */
.L_x_286:
        /* <DEDUP_REMOVED lines=9> */
.L_x_289:
[----:B------:R-:W-:Y:S05]  /*8a10*/  BSYNC B1 ;  /* 0x0000000000017941 */ /* 0x000fea0003800000 */
.L_x_288:
        /* <DEDUP_REMOVED lines=9> */
.L_x_291:
[----:B------:R-:W-:Y:S05]  /*8ab0*/  BSYNC B1 ;  /* 0x0000000000017941 */ /* 0x000fea0003800000 */
.L_x_290:
        /* <DEDUP_REMOVED lines=9> */
.L_x_293:
[----:B------:R-:W-:Y:S05]  /*8b50*/  BSYNC B1 ;  /* 0x0000000000017941 */ /* 0x000fea0003800000 */
.L_x_292:
        /* <DEDUP_REMOVED lines=9> */
.L_x_295:
[----:B------:R-:W-:Y:S05]  /*8bf0*/  BSYNC B1 ;  /* 0x0000000000017941 */ /* 0x000fea0003800000 */
.L_x_294:
        /* <DEDUP_REMOVED lines=9> */
.L_x_297:
[----:B------:R-:W-:Y:S05]  /*8c90*/  BSYNC B1 ;  /* 0x0000000000017941 */ /* 0x000fea0003800000 */
.L_x_296:
        /* <DEDUP_REMOVED lines=9> */
.L_x_299:
[----:B------:R-:W-:Y:S05]  /*8d30*/  BSYNC B1 ;  /* 0x0000000000017941 */ /* 0x000fea0003800000 */
.L_x_298:
        /* <DEDUP_REMOVED lines=9> */
.L_x_301:
[----:B------:R-:W-:Y:S05]  /*8dd0*/  BSYNC B1 ;  /* 0x0000000000017941 */ /* 0x000fea0003800000 */
.L_x_300:
        /* <DEDUP_REMOVED lines=9> */
.L_x_303:
[----:B------:R-:W-:Y:S05]  /*8e70*/  BSYNC B1 ;  /* 0x0000000000017941 */ /* 0x000fea0003800000 */
.L_x_302:
        /* <DEDUP_REMOVED lines=9> */
.L_x_305:
[----:B------:R-:W-:Y:S05]  /*8f10*/  BSYNC B1 ;  /* 0x0000000000017941 */ /* 0x000fea0003800000 */
.L_x_304:
        /* <DEDUP_REMOVED lines=9> */
.L_x_307:
[----:B------:R-:W-:Y:S05]  /*8fb0*/  BSYNC B1 ;  /* 0x0000000000017941 */ /* 0x000fea0003800000 */
.L_x_306:
        /* <DEDUP_REMOVED lines=9> */
.L_x_309:
[----:B------:R-:W-:Y:S05]  /*9050*/  BSYNC B1 ;  /* 0x0000000000017941 */ /* 0x000fea0003800000 */
.L_x_308:
        /* <DEDUP_REMOVED lines=9> */
.L_x_311:
[----:B------:R-:W-:Y:S05]  /*90f0*/  BSYNC B1 ;  /* 0x0000000000017941 */ /* 0x000fea0003800000 */
.L_x_310:
        /* <DEDUP_REMOVED lines=9> */
.L_x_313:
[----:B------:R-:W-:Y:S05]  /*9190*/  BSYNC B1 ;  /* 0x0000000000017941 */ /* 0x000fea0003800000 */
.L_x_312:
        /* <DEDUP_REMOVED lines=9> */
.L_x_315:
[----:B------:R-:W-:Y:S05]  /*9230*/  BSYNC B1 ;  /* 0x0000000000017941 */ /* 0x000fea0003800000 */
.L_x_314:
        /* <DEDUP_REMOVED lines=9> */
.L_x_317:
[----:B------:R-:W-:Y:S05]  /*92d0*/  BSYNC B1 ;  /* 0x0000000000017941 */ /* 0x000fea0003800000 */
.L_x_316:
        /* <DEDUP_REMOVED lines=9> */
.L_x_319:
[----:B------:R-:W-:Y:S05]  /*9370*/  BSYNC B1 ;  /* 0x0000000000017941 */ /* 0x000fea0003800000 */
.L_x_318:
        /* <DEDUP_REMOVED lines=9> */
.L_x_321:
[----:B------:R-:W-:Y:S05]  /*9410*/  BSYNC B1 ;  /* 0x0000000000017941 */ /* 0x000fea0003800000 */
.L_x_320:
        /* <DEDUP_REMOVED lines=9> */
.L_x_323:
[----:B------:R-:W-:Y:S05]  /*94b0*/  BSYNC B1 ;  /* 0x0000000000017941 */ /* 0x000fea0003800000 */
.L_x_322:
        /* <DEDUP_REMOVED lines=9> */
.L_x_325:
[----:B------:R-:W-:Y:S05]  /*9550*/  BSYNC B1 ;  /* 0x0000000000017941 */ /* 0x000fea0003800000 */
.L_x_324:
        /* <DEDUP_REMOVED lines=9> */
.L_x_327:
[----:B------:R-:W-:Y:S05]  /*95f0*/  BSYNC B1 ;  /* 0x0000000000017941 */ /* 0x000fea0003800000 */
.L_x_326:
        /* <DEDUP_REMOVED lines=9> */
.L_x_329:
[----:B------:R-:W-:Y:S05]  /*9690*/  BSYNC B1 ;  /* 0x0000000000017941 */ /* 0x000fea0003800000 */
.L_x_328:
        /* <DEDUP_REMOVED lines=9> */
.L_x_331:
[----:B------:R-:W-:Y:S05]  /*9730*/  BSYNC B1 ;  /* 0x0000000000017941 */ /* 0x000fea0003800000 */
.L_x_330:
        /* <DEDUP_REMOVED lines=9> */
.L_x_333:
[----:B------:R-:W-:Y:S05]  /*97d0*/  BSYNC B1 ;  /* 0x0000000000017941 */ /* 0x000fea0003800000 */
.L_x_332:
        /* <DEDUP_REMOVED lines=9> */
.L_x_335:
[----:B------:R-:W-:Y:S05]  /*9870*/  BSYNC B1 ;  /* 0x0000000000017941 */ /* 0x000fea0003800000 */
.L_x_334:
        /* <DEDUP_REMOVED lines=9> */
.L_x_337:
[----:B------:R-:W-:Y:S05]  /*9910*/  BSYNC B1 ;  /* 0x0000000000017941 */ /* 0x000fea0003800000 */
.L_x_336:
        /* <DEDUP_REMOVED lines=9> */
.L_x_339:
[----:B------:R-:W-:Y:S05]  /*99b0*/  BSYNC B1 ;  /* 0x0000000000017941 */ /* 0x000fea0003800000 */
.L_x_338:
        /* <DEDUP_REMOVED lines=9> */
.L_x_341:
[----:B------:R-:W-:Y:S05]  /*9a50*/  BSYNC B1 ;  /* 0x0000000000017941 */ /* 0x000fea0003800000 */
.L_x_340:
        /* <DEDUP_REMOVED lines=9> */
.L_x_343:
[----:B------:R-:W-:Y:S05]  /*9af0*/  BSYNC B1 ;  /* 0x0000000000017941 */ /* 0x000fea0003800000 */
.L_x_342:
        /* <DEDUP_REMOVED lines=9> */
.L_x_345:
[----:B------:R-:W-:Y:S05]  /*9b90*/  BSYNC B1 ;  /* 0x0000000000017941 */ /* 0x000fea0003800000 */
.L_x_344:
        /* <DEDUP_REMOVED lines=9> */
.L_x_347:
[----:B------:R-:W-:Y:S05]  /*9c30*/  BSYNC B1 ;  /* 0x0000000000017941 */ /* 0x000fea0003800000 */
.L_x_346:
        /* <DEDUP_REMOVED lines=9> */
.L_x_349:
[----:B------:R-:W-:Y:S05]  /*9cd0*/  BSYNC B1 ;  /* 0x0000000000017941 */ /* 0x000fea0003800000 */
.L_x_348:
        /* <DEDUP_REMOVED lines=9> */
.L_x_351:
[----:B------:R-:W-:Y:S05]  /*9d70*/  BSYNC B1 ;  /* 0x0000000000017941 */ /* 0x000fea0003800000 */
.L_x_350:
        /* <DEDUP_REMOVED lines=9> */
.L_x_353:
[----:B------:R-:W-:Y:S05]  /*9e10*/  BSYNC B1 ;  /* 0x0000000000017941 */ /* 0x000fea0003800000 */
.L_x_352:
        /* <DEDUP_REMOVED lines=9> */
.L_x_355:
[----:B------:R-:W-:Y:S05]  /*9eb0*/  BSYNC B1 ;  /* 0x0000000000017941 */ /* 0x000fea0003800000 */
.L_x_354:
        /* <DEDUP_REMOVED lines=9> */
.L_x_357:
[----:B------:R-:W-:Y:S05]  /*9f50*/  BSYNC B1 ;  /* 0x0000000000017941 */ /* 0x000fea0003800000 */
.L_x_356:
        /* <DEDUP_REMOVED lines=9> */
.L_x_359:
[----:B------:R-:W-:Y:S05]  /*9ff0*/  BSYNC B1 ;  /* 0x0000000000017941 */ /* 0x000fea0003800000 */
.L_x_358:
        /* <DEDUP_REMOVED lines=9> */
.L_x_361:
[----:B------:R-:W-:Y:S05]  /*a090*/  BSYNC B1 ;  /* 0x0000000000017941 */ /* 0x000fea0003800000 */
.L_x_360:
        /* <DEDUP_REMOVED lines=9> */
.L_x_363:
[----:B------:R-:W-:Y:S05]  /*a130*/  BSYNC B1 ;  /* 0x0000000000017941 */ /* 0x000fea0003800000 */
.L_x_362:
        /* <DEDUP_REMOVED lines=9> */
.L_x_365:
[----:B------:R-:W-:Y:S05]  /*a1d0*/  BSYNC B1 ;  /* 0x0000000000017941 */ /* 0x000fea0003800000 */
.L_x_364:
        /* <DEDUP_REMOVED lines=9> */
.L_x_367:
[----:B------:R-:W-:Y:S05]  /*a270*/  BSYNC B1 ;  /* 0x0000000000017941 */ /* 0x000fea0003800000 */
.L_x_366:
        /* <DEDUP_REMOVED lines=9> */
.L_x_369:
[----:B------:R-:W-:Y:S05]  /*a310*/  BSYNC B1 ;  /* 0x0000000000017941 */ /* 0x000fea0003800000 */
.L_x_368:
        /* <DEDUP_REMOVED lines=9> */
.L_x_371:
[----:B------:R-:W-:Y:S05]  /*a3b0*/  BSYNC B1 ;  /* 0x0000000000017941 */ /* 0x000fea0003800000 */
.L_x_370:
        /* <DEDUP_REMOVED lines=9> */
.L_x_373:
[----:B------:R-:W-:Y:S05]  /*a450*/  BSYNC B1 ;  /* 0x0000000000017941 */ /* 0x000fea0003800000 */
.L_x_372:
        /* <DEDUP_REMOVED lines=9> */
.L_x_375:
[----:B------:R-:W-:Y:S05]  /*a4f0*/  BSYNC B1 ;  /* 0x0000000000017941 */ /* 0x000fea0003800000 */
.L_x_374:
        /* <DEDUP_REMOVED lines=9> */
.L_x_377:
[----:B------:R-:W-:Y:S05]  /*a590*/  BSYNC B1 ;  /* 0x0000000000017941 */ /* 0x000fea0003800000 */
.L_x_376:
        /* <DEDUP_REMOVED lines=9> */
.L_x_379:
[----:B------:R-:W-:Y:S05]  /*a630*/  BSYNC B1 ;  /* 0x0000000000017941 */ /* 0x000fea0003800000 */
.L_x_378:
        /* <DEDUP_REMOVED lines=9> */
.L_x_381:
[----:B------:R-:W-:Y:S05]  /*a6d0*/  BSYNC B1 ;  /* 0x0000000000017941 */ /* 0x000fea0003800000 */
.L_x_380:
        /* <DEDUP_REMOVED lines=9> */
.L_x_383:
[----:B------:R-:W-:Y:S05]  /*a770*/  BSYNC B1 ;  /* 0x0000000000017941 */ /* 0x000fea0003800000 */
.L_x_382:
        /* <DEDUP_REMOVED lines=9> */
.L_x_385:
[----:B------:R-:W-:Y:S05]  /*a810*/  BSYNC B1 ;  /* 0x0000000000017941 */ /* 0x000fea0003800000 */
.L_x_384:
        /* <DEDUP_REMOVED lines=9> */
.L_x_387:
[----:B------:R-:W-:Y:S05]  /*a8b0*/  BSYNC B1 ;  /* 0x0000000000017941 */ /* 0x000fea0003800000 */
.L_x_386:
        /* <DEDUP_REMOVED lines=9> */
.L_x_389:
[----:B------:R-:W-:Y:S05]  /*a950*/  BSYNC B1 ;  /* 0x0000000000017941 */ /* 0x000fea0003800000 */
.L_x_388:
        /* <DEDUP_REMOVED lines=9> */
.L_x_391:
[----:B------:R-:W-:Y:S05]  /*a9f0*/  BSYNC B1 ;  /* 0x0000000000017941 */ /* 0x000fea0003800000 */
.L_x_390:
        /* <DEDUP_REMOVED lines=9> */
.L_x_393:
[----:B------:R-:W-:Y:S05]  /*aa90*/  BSYNC B1 ;  /* 0x0000000000017941 */ /* 0x000fea0003800000 */
.L_x_392:
        /* <DEDUP_REMOVED lines=9> */
.L_x_395:
[----:B------:R-:W-:Y:S05]  /*ab30*/  BSYNC B1 ;  /* 0x0000000000017941 */ /* 0x000fea0003800000 */
.L_x_394:
        /* <DEDUP_REMOVED lines=9> */
.L_x_397:
[----:B------:R-:W-:Y:S05]  /*abd0*/  BSYNC B1 ;  /* 0x0000000000017941 */ /* 0x000fea0003800000 */
.L_x_396:
        /* <DEDUP_REMOVED lines=9> */
.L_x_399:
[----:B------:R-:W-:Y:S05]  /*ac70*/  BSYNC B1 ;  /* 0x0000000000017941 */ /* 0x000fea0003800000 */
.L_x_398:
        /* <DEDUP_REMOVED lines=9> */
.L_x_401:
[----:B------:R-:W-:Y:S05]  /*ad10*/  BSYNC B1 ;  /* 0x0000000000017941 */ /* 0x000fea0003800000 */
.L_x_400:
        /* <DEDUP_REMOVED lines=9> */
.L_x_403:
[----:B------:R-:W-:Y:S05]  /*adb0*/  BSYNC B1 ;  /* 0x0000000000017941 */ /* 0x000fea0003800000 */
.L_x_402:
        /* <DEDUP_REMOVED lines=9> */
.L_x_405:
[----:B------:R-:W-:Y:S05]  /*ae50*/  BSYNC B1 ;  /* 0x0000000000017941 */ /* 0x000fea0003800000 */
.L_x_404:
        /* <DEDUP_REMOVED lines=9> */
.L_x_407:
[----:B------:R-:W-:Y:S05]  /*aef0*/  BSYNC B1 ;  /* 0x0000000000017941 */ /* 0x000fea0003800000 */
.L_x_406:
        /* <DEDUP_REMOVED lines=9> */
.L_x_409:
[----:B------:R-:W-:Y:S05]  /*af90*/  BSYNC B1 ;  /* 0x0000000000017941 */ /* 0x000fea0003800000 */
.L_x_408:
        /* <DEDUP_REMOVED lines=9> */
.L_x_411:
[----:B------:R-:W-:Y:S05]  /*b030*/  BSYNC B1 ;  /* 0x0000000000017941 */ /* 0x000fea0003800000 */
.L_x_410:
[----:B-----5:R-:W-:Y:S01]  /*b040*/  HADD2.F32 R3, -RZ, R223.H0_H0 ;  /* 0x200000dfff037230 */ /* 0x020fe20000004100 */
[----:B------:R-:W-:Y:S01]  /*b050*/  ISETP.GT.AND P1, PT, R222, 0xb9, P1 ;  /* 0x000000b9de00780c */ /* 0x000fe20000f24270 */
[----:B0-----:R-:W-:Y:S01]  /*b060*/  @P2 IMAD.MOV.U32 R4, RZ, RZ, R8 ;  /* 0x000000ffff042224 */ /* 0x001fe200078e0008 */
[----:B------:R-:W-:Y:S01]  /*b070*/  BSSY B1, `(.L_x_412) ;  /* 0x0000008000017945 */ /* 0x000fe20003800000 */
[----:B------:R-:W-:Y:S02]  /*b080*/  @P2 IMAD.MOV.U32 R5, RZ, RZ, R9 ;  /* 0x000000ffff052224 */ /* 0x000fe400078e0009 */
[----:B------:R-:W-:-:S04]  /*b090*/  FMUL R3, R3, R22 ;  /* 0x0000001603037220 */ /* 0x000fc80000400000 */
[----:B------:R-:W-:-:S05]  /*b0a0*/  FFMA R3, R118, R23, R3 ;  /* 0x0000001776037223 */ /* 0x000fca0000000003 */
[----:B------:R-:W-:-:S05]  /*b0b0*/  F2FP.F16.F32.PACK_AB R3, RZ, R3 ;  /* 0x00000003ff03723e */ /* 0x000fca00000000ff */
[----:B------:R0:W-:Y:S01]  /*b0c0*/  @P2 STG.E.U16 desc[UR44][R4.64+0x170], R3 ;  /* 0x0001700304002986 */ /* 0x0001e2000c10152c */
[----:B------:R-:W-:Y:S05]  /*b0d0*/  @!P1 BRA `(.L_x_413) ;  /* 0x0000000000049947 */ /* 0x000fea0003800000 */
[----:B------:R0:W5:Y:S02]  /*b0e0*/  LDG.E.LTC128B.U16 R223, desc[UR44][R12.64+0x172] ;  /* 0x0001722c0cdf7981 */ /* 0x000164000c1e1520 */
.L_x_413:
[----:B------:R-:W-:Y:S05]  /*b0f0*/  BSYNC B1 ;  /* 0x0000000000017941 */ /* 0x000fea0003800000 */
.L_x_412:
[----:B------:R-:W-:Y:S05]  /*b100*/  @!P1 BRA `(.L_x_414) ;  /* 0x0000003400d89947 */ /* 0x000fea0003800000 */
[----:B-----5:R-:W-:-:S05]  /*b110*/  HADD2.F32 R223, -RZ, R223.H0_H0 ;  /* 0x200000dfffdf7230 */ /* 0x020fca0000004100 */
[----:B------:R-:W-:-:S04]  /*b120*/  FMUL R0, R223, R22 ;  /* 0x00000016df007220 */ /* 0x000fc80000400000 */
[----:B------:R-:W-:-:S05]  /*b130*/  FFMA R0, R119, R23, R0 ;  /* 0x0000001777007223 */ /* 0x000fca0000000000 */
[----:B------:R-:W-:-:S05]  /*b140*/  F2FP.F16.F32.PACK_AB R0, RZ, R0 ;  /* 0x00000000ff00723e */ /* 0x000fca00000000ff */
[----:B------:R0:W-:Y:S01]  /*b150*/  STG.E.U16 desc[UR44][R8.64+0x172], R0 ;  /* 0x0001720008007986 */ /* 0x0001e2000c10152c */
[----:B------:R-:W-:Y:S05]  /*b160*/  BRA `(.L_x_414) ;  /* 0x0000003400c07947 */ /* 0x000fea0003800000 */
.L_x_33:
[----:B------:R-:W-:Y:S01]  /*b170*/  ULDC.64 UR4, c[0x0][0x5c0] ;  /* 0x0001700000047ab9 */ /* 0x000fe20000000a00 */
[-C--:B------:R-:W-:Y:S01]  /*b180*/  FMUL R120, R120, R23.reuse ;  /* 0x0000001778787220 */ /* 0x080fe20000400000 */
[----:B------:R-:W-:Y:S01]  /*b190*/  LEA R6, P0, R4, UR4, 0x1 ;  /* 0x0000000404067c11 */ /* 0x000fe2000f8008ff */
[-C--:B------:R-:W-:Y:S01]  /*b1a0*/  FMUL R121, R121, R23.reuse ;  /* 0x0000001779797220 */ /* 0x080fe20000400000 */
[----:B------:R-:W-:Y:S01]  /*b1b0*/  ISETP.GT.AND P3, PT, R0, 0x8, PT ;  /* 0x000000080000780c */ /* 0x000fe20003f64270 */
[----:B------:R-:W-:Y:S01]  /*b1c0*/  USHF.L.U64.HI UR4, UR8, 0x4, UR9 ;  /* 0x0000000408047899 */ /* 0x000fe20008010209 */
[----:B------:R-:W-:Y:S01]  /*b1d0*/  F2FP.F16.F32.PACK_AB R120, RZ, R120 ;  /* 0x00000078ff78723e */ /* 0x000fe200000000ff */
[-C--:B------:R-:W-:Y:S01]  /*b1e0*/  FMUL R122, R122, R23.reuse ;  /* 0x000000177a7a7220 */ /* 0x080fe20000400000 */
[----:B------:R-:W-:Y:S01]  /*b1f0*/  LEA.HI.X R7, R4, UR5, R219, 0x1, P0 ;  /* 0x0000000504077c11 */ /* 0x000fe200080f0cdb */
[----:B------:R-:W-:Y:S01]  /*b200*/  USHF.L.U32 UR5, UR8, 0x4, URZ ;  /* 0x0000000408057899 */ /* 0x000fe2000800063f */
[C---:B------:R-:W-:Y:S01]  /*b210*/  ISETP.GT.AND P6, PT, R222.reuse, 0x1, P2 ;  /* 0x00000001de00780c */ /* 0x040fe200017c4270 */
[-C--:B------:R-:W-:Y:S01]  /*b220*/  FMUL R123, R123, R23.reuse ;  /* 0x000000177b7b7220 */ /* 0x080fe20000400000 */
[C---:B------:R-:W-:Y:S01]  /*b230*/  ISETP.GT.AND P4, PT, R222.reuse, 0x1, P3 ;  /* 0x00000001de00780c */ /* 0x040fe20001f84270 */
[----:B------:R-:W-:Y:S01]  /*b240*/  @P1 STG.E.U16 desc[UR44][R6.64], R120 ;  /* 0x0000007806001986 */ /* 0x000fe2000c10152c */
[----:B------:R-:W-:Y:S01]  /*b250*/  ISETP.GT.AND P1, PT, R222, RZ, P3 ;  /* 0x000000ffde00720c */ /* 0x000fe20001f24270 */
[-C--:B------:R-:W-:Y:S01]  /*b260*/  FMUL R124, R124, R23.reuse ;  /* 0x000000177c7c7220 */ /* 0x080fe20000400000 */
[----:B------:R-:W-:Y:S01]  /*b270*/  ISETP.GT.AND P0, PT, R222, 0x8, P2 ;  /* 0x00000008de00780c */ /* 0x000fe20001704270 */
[-C--:B------:R-:W-:Y:S01]  /*b280*/  FMUL R125, R125, R23.reuse ;  /* 0x000000177d7d7220 */ /* 0x080fe20000400000 */
[----:B------:R-:W-:Y:S01]  /*b290*/  IADD3 R4, P5, R6, UR5, RZ ;  /* 0x0000000506047c10 */ /* 0x000fe2000ffbe0ff */
[----:B------:R-:W-:Y:S01]  /*b2a0*/  FMUL R126, R126, R23 ;  /* 0x000000177e7e7220 */ /* 0x000fe20000400000 */
[----:B------:R-:W-:Y:S01]  /*b2b0*/  F2FP.F16.F32.PACK_AB R121, RZ, R121 ;  /* 0x00000079ff79723e */ /* 0x000fe200000000ff */
[-C--:B------:R-:W-:Y:S01]  /*b2c0*/  FMUL R127, R127, R23.reuse ;  /* 0x000000177f7f7220 */ /* 0x080fe20000400000 */
[----:B------:R-:W-:Y:S01]  /*b2d0*/  F2FP.F16.F32.PACK_AB R122, RZ, R122 ;  /* 0x0000007aff7a723e */ /* 0x000fe200000000ff */
[----:B------:R-:W-:Y:S01]  /*b2e0*/  FMUL R128, R128, R23 ;  /* 0x0000001780807220 */ /* 0x000fe20000400000 */
[----:B------:R-:W-:Y:S01]  /*b2f0*/  IADD3.X R5, R7, UR4, RZ, P5, !PT ;  /* 0x0000000407057c10 */ /* 0x000fe2000affe4ff */
[----:B------:R-:W-:Y:S01]  /*b300*/  @P6 STG.E.U16 desc[UR44][R6.64+0x2], R121 ;  /* 0x0000027906006986 */ /* 0x000fe2000c10152c */
[----:B------:R-:W-:Y:S01]  /*b310*/  F2FP.F16.F32.PACK_AB R123, RZ, R123 ;  /* 0x0000007bff7b723e */ /* 0x000fe200000000ff */
[-C--:B------:R-:W-:Y:S01]  /*b320*/  FMUL R129, R129, R23.reuse ;  /* 0x0000001781817220 */ /* 0x080fe20000400000 */
[----:B------:R-:W-:Y:S01]  /*b330*/  F2FP.F16.F32.PACK_AB R124, RZ, R124 ;  /* 0x0000007cff7c723e */ /* 0x000fe200000000ff */
[----:B------:R-:W-:Y:S01]  /*b340*/  @P1 STG.E.U16 desc[UR44][R4.64], R122 ;  /* 0x0000007a04001986 */ /* 0x000fe2000c10152c */
[----:B------:R-:W-:Y:S01]  /*b350*/  ISETP.GT.AND P1, PT, R222, 0x9, P3 ;  /* 0x00000009de00780c */ /* 0x000fe20001f24270 */
[-C--:B------:R-:W-:Y:S01]  /*b360*/  FMUL R130, R130, R23.reuse ;  /* 0x0000001782827220 */ /* 0x080fe20000400000 */
[C---:B------:R-:W-:Y:S01]  /*b370*/  ISETP.GT.AND P5, PT, R222.reuse, 0x10, P2 ;  /* 0x00000010de00780c */ /* 0x040fe200017a4270 */
[----:B------:R-:W-:Y:S01]  /*b380*/  @P4 STG.E.U16 desc[UR44][R4.64+0x2], R123 ;  /* 0x0000027b04004986 */ /* 0x000fe2000c10152c */
[C---:B------:R-:W-:Y:S01]  /*b390*/  ISETP.GT.AND P4, PT, R222.reuse, 0x9, P2 ;  /* 0x00000009de00780c */ /* 0x040fe20001784270 */
[----:B------:R-:W-:Y:S01]  /*b3a0*/  FMUL R131, R131, R23 ;  /* 0x0000001783837220 */ /* 0x000fe20000400000 */
[----:B------:R-:W-:Y:S01]  /*b3b0*/  F2FP.F16.F32.PACK_AB R125, RZ, R125 ;  /* 0x0000007dff7d723e */ /* 0x000fe200000000ff */
[----:B------:R-:W-:Y:S01]  /*b3c0*/  @P0 STG.E.U16 desc[UR44][R6.64+0x10], R124 ;  /* 0x0000107c06000986 */ /* 0x000fe2000c10152c */
[----:B------:R-:W-:Y:S01]  /*b3d0*/  ISETP.GT.AND P0, PT, R222, 0x8, P3 ;  /* 0x00000008de00780c */ /* 0x000fe20001f04270 */
[-C--:B------:R-:W-:Y:S01]  /*b3e0*/  FMUL R132, R132, R23.reuse ;  /* 0x0000001784847220 */ /* 0x080fe20000400000 */
[----:B------:R-:W-:Y:S01]  /*b3f0*/  F2FP.F16.F32.PACK_AB R126, RZ, R126 ;  /* 0x0000007eff7e723e */ /* 0x000fe200000000ff */
[----:B------:R-:W-:Y:S01]  /*b400*/  FMUL R133, R133, R23 ;  /* 0x0000001785857220 */ /* 0x000fe20000400000 */
[----:B------:R-:W-:Y:S01]  /*b410*/  F2FP.F16.F32.PACK_AB R127, RZ, R127 ;  /* 0x0000007fff7f723e */ /* 0x000fe200000000ff */
[-C--:B------:R-:W-:Y:S01]  /*b420*/  FMUL R134, R134, R23.reuse ;  /* 0x0000001786867220 */ /* 0x080fe20000400000 */
[----:B------:R-:W-:Y:S01]  /*b430*/  F2FP.F16.F32.PACK_AB R128, RZ, R128 ;  /* 0x00000080ff80723e */ /* 0x000fe200000000ff */
[----:B------:R-:W-:Y:S01]  /*b440*/  FMUL R135, R135, R23 ;  /* 0x0000001787877220 */ /* 0x000fe20000400000 */
[----:B------:R-:W-:Y:S01]  /*b450*/  F2FP.F16.F32.PACK_AB R129, RZ, R129 ;  /* 0x00000081ff81723e */ /* 0x000fe200000000ff */
[----:B------:R-:W-:Y:S01]  /*b460*/  @P4 STG.E.U16 desc[UR44][R6.64+0x12], R125 ;  /* 0x0000127d06004986 */ /* 0x000fe2000c10152c */
[----:B------:R-:W-:Y:S01]  /*b470*/  ISETP.GT.AND P4, PT, R222, 0x11, P2 ;  /* 0x00000011de00780c */ /* 0x000fe20001784270 */
[-C--:B------:R-:W-:Y:S01]  /*b480*/  FMUL R136, R136, R23.reuse ;  /* 0x0000001788887220 */ /* 0x080fe20000400000 */
[----:B------:R-:W-:Y:S01]  /*b490*/  F2FP.F16.F32.PACK_AB R130, RZ, R130 ;  /* 0x00000082ff82723e */ /* 0x000fe200000000ff */
        /* <DEDUP_REMOVED lines=309> */
[----:B------:R-:W-:Y:S01]  /*c7f0*/  F2FP.F16.F32.PACK_AB R208, RZ, R208 ;  /* 0x000000d0ffd0723e */ /* 0x000fe200000000ff */
[----:B------:R-:W-:Y:S01]  /*c800*/  IMAD.U32 R9, RZ, RZ, UR8 ;  /* 0x00000008ff097e24 */ /* 0x000fe2000f8e00ff */
[----:B------:R-:W-:Y:S01]  /*c810*/  F2FP.F16.F32.PACK_AB R209, RZ, R209 ;  /* 0x000000d1ffd1723e */ /* 0x000fe200000000ff */
[----:B------:R-:W-:Y:S01]  /*c820*/  @P5 STG.E.U16 desc[UR44][R6.64+0x150], R204 ;  /* 0x000150cc06005986 */ /* 0x000fe2000c10152c */
[----:B------:R-:W-:Y:S01]  /*c830*/  ISETP.GT.AND P5, PT, R222, 0xa8, P3 ;  /* 0x000000a8de00780c */ /* 0x000fe20001fa4270 */
[----:B------:R-:W-:Y:S01]  /*c840*/  FMUL R214, R214, R23 ;  /* 0x00000017d6d67220 */ /* 0x000fe20000400000 */
[----:B------:R-:W-:Y:S01]  /*c850*/  F2FP.F16.F32.PACK_AB R210, RZ, R210 ;  /* 0x000000d2ffd2723e */ /* 0x000fe200000000ff */
[----:B------:R-:W-:Y:S01]  /*c860*/  @P4 STG.E.U16 desc[UR44][R6.64+0x152], R205 ;  /* 0x000152cd06004986 */ /* 0x000fe2000c10152c */
[----:B------:R-:W-:Y:S01]  /*c870*/  ISETP.GT.AND P4, PT, R222, 0xb0, P3 ;  /* 0x000000b0de00780c */ /* 0x000fe20001f84270 */
[----:B------:R-:W-:Y:S01]  /*c880*/  IMAD.U32 R3, RZ, RZ, UR8 ;  /* 0x00000008ff037e24 */ /* 0x000fe2000f8e00ff */
[----:B------:R-:W-:Y:S01]  /*c890*/  F2FP.F16.F32.PACK_AB R211, RZ, R211 ;  /* 0x000000d3ffd3723e */ /* 0x000fe200000000ff */
[-C--:B------:R-:W-:Y:S01]  /*c8a0*/  FMUL R215, R215, R23.reuse ;  /* 0x00000017d7d77220 */ /* 0x080fe20000400000 */
[----:B------:R-:W-:Y:S01]  /*c8b0*/  ISETP.GT.AND P1, PT, R0, 0x80, PT ;  /* 0x000000800000780c */ /* 0x000fe20003f24270 */
[-C--:B------:R-:W-:Y:S01]  /*c8c0*/  FMUL R24, R24, R23.reuse ;  /* 0x0000001718187220 */ /* 0x080fe20000400000 */
[----:B------:R-:W-:Y:S01]  /*c8d0*/  ISETP.GT.AND P0, PT, R0, 0x88, PT ;  /* 0x000000880000780c */ /* 0x000fe20003f04270 */
[----:B------:R-:W-:Y:S01]  /*c8e0*/  IMAD.U32 R0, RZ, RZ, UR9 ;  /* 0x00000009ff007e24 */ /* 0x000fe2000f8e00ff */
        /* <DEDUP_REMOVED lines=20> */
[----:B------:R-:W-:Y:S01]  /*ca30*/  LEA R8, P6, R9, R6, 0x8 ;  /* 0x0000000609087211 */ /* 0x000fe200078c40ff */
[----:B------:R-:W-:Y:S01]  /*ca40*/  FMUL R31, R31, R23 ;  /* 0x000000171f1f7220 */ /* 0x000fe20000400000 */
[----:B------:R-:W-:Y:S01]  /*ca50*/  F2FP.F16.F32.PACK_AB R27, RZ, R27 ;  /* 0x0000001bff1b723e */ /* 0x000fe200000000ff */
[----:B------:R-:W-:Y:S01]  /*ca60*/  @P4 STG.E.U16 desc[UR44][R4.64+0x160], R210 ;  /* 0x000160d204004986 */ /* 0x000fe2000c10152c */
[----:B------:R-:W-:Y:S01]  /*ca70*/  ISETP.GT.AND P4, PT, R222, 0xb8, P2 ;  /* 0x000000b8de00780c */ /* 0x000fe20001784270 */
[-C--:B------:R-:W-:Y:S01]  /*ca80*/  FMUL R32, R32, R23.reuse ;  /* 0x0000001720207220 */ /* 0x080fe20000400000 */
[C---:B------:R-:W-:Y:S01]  /*ca90*/  ISETP.GT.AND P2, PT, R222.reuse, 0xb9, P2 ;  /* 0x000000b9de00780c */ /* 0x040fe20001744270 */
[----:B------:R-:W-:Y:S01]  /*caa0*/  FMUL R33, R33, R23 ;  /* 0x0000001721217220 */ /* 0x000fe20000400000 */
[----:B------:R-:W-:Y:S01]  /*cab0*/  LEA.HI.X R9, R3, R7, R0, 0x8, P6 ;  /* 0x0000000703097211 */ /* 0x000fe200030f4400 */
[----:B------:R-:W-:Y:S01]  /*cac0*/  @P5 STG.E.U16 desc[UR44][R4.64+0x162], R211 ;  /* 0x000162d304005986 */ /* 0x000fe2000c10152c */
[----:B------:R-:W-:Y:S01]  /*cad0*/  ISETP.GT.AND P5, PT, R222, 0xb8, P3 ;  /* 0x000000b8de00780c */ /* 0x000fe20001fa4270 */
[-C--:B------:R-:W-:Y:S01]  /*cae0*/  FMUL R34, R34, R23.reuse ;  /* 0x0000001722227220 */ /* 0x080fe20000400000 */
[----:B------:R-:W-:Y:S01]  /*caf0*/  ISETP.GT.AND P3, PT, R222, 0xb9, P3 ;  /* 0x000000b9de00780c */ /* 0x000fe20001f64270 */
[-C--:B------:R-:W-:Y:S01]  /*cb00*/  FMUL R35, R35, R23.reuse ;  /* 0x0000001723237220 */ /* 0x080fe20000400000 */
[----:B------:R-:W-:Y:S01]  /*cb10*/  F2FP.F16.F32.PACK_AB R28, RZ, R28 ;  /* 0x0000001cff1c723e */ /* 0x000fe200000000ff */
[----:B------:R-:W-:Y:S01]  /*cb20*/  FMUL R36, R36, R23 ;  /* 0x0000001724247220 */ /* 0x000fe20000400000 */
[----:B------:R-:W-:Y:S01]  /*cb30*/  F2FP.F16.F32.PACK_AB R29, RZ, R29 ;  /* 0x0000001dff1d723e */ /* 0x000fe200000000ff */
[----:B------:R-:W-:Y:S01]  /*cb40*/  @P4 STG.E.U16 desc[UR44][R6.64+0x170], R212 ;  /* 0x000170d406004986 */ /* 0x000fe2000c10152c */
[C---:B------:R-:W-:Y:S01]  /*cb50*/  ISETP.GT.AND P4, PT, R222.reuse, RZ, P1 ;  /* 0x000000ffde00720c */ /* 0x040fe20000f84270 */
[-C--:B------:R-:W-:Y:S01]  /*cb60*/  FMUL R37, R37, R23.reuse ;  /* 0x0000001725257220 */ /* 0x080fe20000400000 */
[----:B------:R-:W-:Y:S01]  /*cb70*/  F2FP.F16.F32.PACK_AB R30, RZ, R30 ;  /* 0x0000001eff1e723e */ /* 0x000fe200000000ff */
[----:B------:R0:W-:Y:S01]  /*cb80*/  @P2 STG.E.U16 desc[UR44][R6.64+0x172], R213 ;  /* 0x000172d506002986 */ /* 0x0001e2000c10152c */
[----:B------:R-:W-:Y:S01]  /*cb90*/  ISETP.GT.AND P2, PT, R222, 0x8, P1 ;  /* 0x00000008de00780c */ /* 0x000fe20000f44270 */
[----:B------:R-:W-:Y:S01]  /*cba0*/  FMUL R38, R38, R23 ;  /* 0x0000001726267220 */ /* 0x000fe20000400000 */
[----:B------:R-:W-:Y:S01]  /*cbb0*/  F2FP.F16.F32.PACK_AB R31, RZ, R31 ;  /* 0x0000001fff1f723e */ /* 0x000fe200000000ff */
[----:B------:R1:W-:Y:S01]  /*cbc0*/  @P5 STG.E.U16 desc[UR44][R4.64+0x170], R214 ;  /* 0x000170d604005986 */ /* 0x0003e2000c10152c */
[----:B------:R-:W-:Y:S01]  /*cbd0*/  ISETP.GT.AND P5, PT, R222, RZ, P0 ;  /* 0x000000ffde00720c */ /* 0x000fe200007a4270 */
[-C--:B------:R-:W-:Y:S01]  /*cbe0*/  FMUL R39, R39, R23.reuse ;  /* 0x0000001727277220 */ /* 0x080fe20000400000 */
[----:B------:R-:W-:Y:S01]  /*cbf0*/  F2FP.F16.F32.PACK_AB R32, RZ, R32 ;  /* 0x00000020ff20723e */ /* 0x000fe200000000ff */
[----:B------:R-:W-:Y:S01]  /*cc00*/  FMUL R40, R40, R23 ;  /* 0x0000001728287220 */ /* 0x000fe20000400000 */
[----:B------:R-:W-:Y:S01]  /*cc10*/  F2FP.F16.F32.PACK_AB R33, RZ, R33 ;  /* 0x00000021ff21723e */ /* 0x000fe200000000ff */
[----:B------:R-:W-:Y:S01]  /*cc20*/  FMUL R41, R41, R23 ;  /* 0x0000001729297220 */ /* 0x000fe20000400000 */
[----:B------:R-:W-:Y:S01]  /*cc30*/  F2FP.F16.F32.PACK_AB R34, RZ, R34 ;  /* 0x00000022ff22723e */ /* 0x000fe200000000ff */
[----:B0-----:R-:W-:Y:S01]  /*cc40*/  @P3 IMAD.MOV.U32 R6, RZ, RZ, R4 ;  /* 0x000000ffff063224 */ /* 0x001fe200078e0004 */
[----:B------:R-:W-:Y:S01]  /*cc50*/  F2FP.F16.F32.PACK_AB R35, RZ, R35 ;  /* 0x00000023ff23723e */ /* 0x000fe200000000ff */
[----:B------:R-:W-:Y:S01]  /*cc60*/  @P3 IMAD.MOV.U32 R7, RZ, RZ, R5 ;  /* 0x000000ffff073224 */ /* 0x000fe200078e0005 */
[----:B------:R-:W-:Y:S01]  /*cc70*/  F2FP.F16.F32.PACK_AB R36, RZ, R36 ;  /* 0x00000024ff24723e */ /* 0x000fe200000000ff */
[-C--:B------:R-:W-:Y:S01]  /*cc80*/  FMUL R42, R42, R23.reuse ;  /* 0x000000172a2a7220 */ /* 0x080fe20000400000 */
[----:B-1----:R-:W-:Y:S01]  /*cc90*/  IADD3 R4, P6, R8, UR5, RZ ;  /* 0x0000000508047c10 */ /* 0x002fe2000ffde0ff */
[-C--:B------:R-:W-:Y:S01]  /*cca0*/  FMUL R43, R43, R23.reuse ;  /* 0x000000172b2b7220 */ /* 0x080fe20000400000 */
[----:B------:R0:W-:Y:S01]  /*ccb0*/  @P3 STG.E.U16 desc[UR44][R6.64+0x172], R215 ;  /* 0x000172d706003986 */ /* 0x0001e2000c10152c */
[----:B------:R-:W-:Y:S01]  /*ccc0*/  ISETP.GT.AND P3, PT, R222, 0x1, P1 ;  /* 0x00000001de00780c */ /* 0x000fe20000f64270 */
[-C--:B------:R-:W-:Y:S01]  /*ccd0*/  FMUL R44, R44, R23.reuse ;  /* 0x000000172c2c7220 */ /* 0x080fe20000400000 */
[----:B------:R-:W-:Y:S01]  /*cce0*/  IADD3.X R5, R9, UR4, RZ, P6, !PT ;  /* 0x0000000409057c10 */ /* 0x000fe2000b7fe4ff */
[----:B------:R-:W-:Y:S01]  /*ccf0*/  @P4 STG.E.U16 desc[UR44][R8.64], R24 ;  /* 0x0000001808004986 */ /* 0x000fe2000c10152c */
[----:B------:R-:W-:Y:S01]  /*cd00*/  ISETP.GT.AND P4, PT, R222, 0x1, P0 ;  /* 0x00000001de00780c */ /* 0x000fe20000784270 */
[----:B------:R-:W-:Y:S01]  /*cd10*/  FMUL R45, R45, R23 ;  /* 0x000000172d2d7220 */ /* 0x000fe20000400000 */
[----:B------:R-:W-:Y:S01]  /*cd20*/  F2FP.F16.F32.PACK_AB R37, RZ, R37 ;  /* 0x00000025ff25723e */ /* 0x000fe200000000ff */
[-C--:B------:R-:W-:Y:S01]  /*cd30*/  FMUL R46, R46, R23.reuse ;  /* 0x000000172e2e7220 */ /* 0x080fe20000400000 */
[----:B------:R-:W-:Y:S01]  /*cd40*/  F2FP.F16.F32.PACK_AB R38, RZ, R38 ;  /* 0x00000026ff26723e */ /* 0x000fe200000000ff */
[----:B------:R-:W-:Y:S01]  /*cd50*/  FMUL R47, R47, R23 ;  /* 0x000000172f2f7220 */ /* 0x000fe20000400000 */
[----:B------:R-:W-:Y:S01]  /*cd60*/  F2FP.F16.F32.PACK_AB R39, RZ, R39 ;  /* 0x00000027ff27723e */ /* 0x000fe200000000ff */
[-C--:B------:R-:W-:Y:S01]  /*cd70*/  FMUL R48, R48, R23.reuse ;  /* 0x0000001730307220 */ /* 0x080fe20000400000 */
[----:B------:R-:W-:Y:S01]  /*cd80*/  F2FP.F16.F32.PACK_AB R40, RZ, R40 ;  /* 0x00000028ff28723e */ /* 0x000fe200000000ff */
[--C-:B0-----:R-:W-:Y:S01]  /*cd90*/  @P3 IMAD.MOV.U32 R7, RZ, RZ, R9.reuse ;  /* 0x000000ffff073224 */ /* 0x101fe200078e0009 */
[----:B------:R-:W-:Y:S01]  /*cda0*/  @P3 MOV R6, R8 ;  /* 0x0000000800063202 */ /* 0x000fe20000000f00 */
[----:B------:R-:W-:Y:S01]  /*cdb0*/  FMUL R49, R49, R23 ;  /* 0x0000001731317220 */ /* 0x000fe20000400000 */
[----:B------:R-:W-:Y:S01]  /*cdc0*/  F2FP.F16.F32.PACK_AB R41, RZ, R41 ;  /* 0x00000029ff29723e */ /* 0x000fe200000000ff */
[-C--:B------:R-:W-:Y:S01]  /*cdd0*/  FMUL R50, R50, R23.reuse ;  /* 0x0000001732327220 */ /* 0x080fe20000400000 */
[----:B------:R-:W-:Y:S01]  /*cde0*/  F2FP.F16.F32.PACK_AB R42, RZ, R42 ;  /* 0x0000002aff2a723e */ /* 0x000fe200000000ff */
[----:B------:R0:W-:Y:S01]  /*cdf0*/  @P3 STG.E.U16 desc[UR44][R6.64+0x2], R25 ;  /* 0x0000021906003986 */ /* 0x0001e2000c10152c */
        /* <DEDUP_REMOVED lines=8> */
[----:B------:R-:W-:Y:S01]  /*ce80*/  ISETP.GT.AND P4, PT, R222, 0x8, P0 ;  /* 0x00000008de00780c */ /* 0x000fe20000784270 */
[----:B------:R-:W-:Y:S01]  /*ce90*/  FMUL R53, R53, R23 ;  /* 0x0000001735357220 */ /* 0x000fe20000400000 */
[----:B------:R-:W-:Y:S01]  /*cea0*/  F2FP.F16.F32.PACK_AB R45, RZ, R45 ;  /* 0x0000002dff2d723e */ /* 0x000fe200000000ff */
[--C-:B0-----:R-:W-:Y:S01]  /*ceb0*/  @P2 IMAD.MOV.U32 R6, RZ, RZ, R8.reuse ;  /* 0x000000ffff062224 */ /* 0x101fe200078e0008 */
[----:B------:R-:W-:Y:S01]  /*cec0*/  F2FP.F16.F32.PACK_AB R46, RZ, R46 ;  /* 0x0000002eff2e723e */ /* 0x000fe200000000ff */
[--C-:B------:R-:W-:Y:S01]  /*ced0*/  @P2 IMAD.MOV.U32 R7, RZ, RZ, R9.reuse ;  /* 0x000000ffff072224 */ /* 0x100fe200078e0009 */
[----:B------:R-:W-:Y:S01]  /*cee0*/  F2FP.F16.F32.PACK_AB R47, RZ, R47 ;  /* 0x0000002fff2f723e */ /* 0x000fe200000000ff */
[-C--:B------:R-:W-:Y:S01]  /*cef0*/  FMUL R54, R54, R23.reuse ;  /* 0x0000001736367220 */ /* 0x080fe20000400000 */
[----:B------:R-:W-:Y:S01]  /*cf00*/  F2FP.F16.F32.PACK_AB R48, RZ, R48 ;  /* 0x00000030ff30723e */ /* 0x000fe200000000ff */
[-C--:B------:R-:W-:Y:S01]  /*cf10*/  FMUL R55, R55, R23.reuse ;  /* 0x0000001737377220 */ /* 0x080fe20000400000 */
[----:B------:R0:W-:Y:S01]  /*cf20*/  @P2 STG.E.U16 desc[UR44][R6.64+0x10], R28 ;  /* 0x0000101c06002986 */ /* 0x0001e2000c10152c */
        /* <DEDUP_REMOVED lines=69> */
[----:B------:R-:W-:Y:S01]  /*d380*/  @P2 MOV R6, R8 ;  /* 0x0000000800062202 */ /* 0x000fe20000000f00 */
[-C--:B------:R-:W-:Y:S01]  /*d390*/  FMUL R78, R78, R23.reuse ;  /* 0x000000174e4e7220 */ /* 0x080fe20000400000 */
[----:B------:R-:W-:Y:S01]  /*d3a0*/  F2FP.F16.F32.PACK_AB R74, RZ, R74 ;  /* 0x0000004aff4a723e */ /* 0x000fe200000000ff */
[----:B------:R-:W-:Y:S01]  /*d3b0*/  FMUL R79, R79, R23 ;  /* 0x000000174f4f7220 */ /* 0x000fe20000400000 */
[----:B------:R-:W-:Y:S01]  /*d3c0*/  F2FP.F16.F32.PACK_AB R75, RZ, R75 ;  /* 0x0000004bff4b723e */ /* 0x000fe200000000ff */
[----:B------:R0:W-:Y:S01]  /*d3d0*/  @P2 STG.E.U16 desc[UR44][R6.64+0x30], R36 ;  /* 0x0000302406002986 */ /* 0x0001e2000c10152c */
        /* <DEDUP_REMOVED lines=9> */
[----:B------:R-:W-:Y:S01]  /*d470*/  FMUL R84, R84, R23 ;  /* 0x0000001754547220 */ /* 0x000fe20000400000 */
[----:B------:R-:W-:Y:S01]  /*d480*/  F2FP.F16.F32.PACK_AB R80, RZ, R80 ;  /* 0x00000050ff50723e */ /* 0x000fe200000000ff */
[--C-:B0-----:R-:W-:Y:S01]  /*d490*/  @P3 IMAD.MOV.U32 R6, RZ, RZ, R8.reuse ;  /* 0x000000ffff063224 */ /* 0x101fe200078e0008 */
[----:B------:R-:W-:Y:S01]  /*d4a0*/  F2FP.F16.F32.PACK_AB R81, RZ, R81 ;  /* 0x00000051ff51723e */ /* 0x000fe200000000ff */
[--C-:B------:R-:W-:Y:S01]  /*d4b0*/  @P3 IMAD.MOV.U32 R7, RZ, RZ, R9.reuse ;  /* 0x000000ffff073224 */ /* 0x100fe200078e0009 */
[----:B------:R-:W-:Y:S01]  /*d4c0*/  F2FP.F16.F32.PACK_AB R82, RZ, R82 ;  /* 0x00000052ff52723e */ /* 0x000fe200000000ff */
[----:B------:R-:W-:Y:S01]  /*d4d0*/  FMUL R85, R85, R23 ;  /* 0x0000001755557220 */ /* 0x000fe20000400000 */
[----:B------:R-:W-:Y:S01]  /*d4e0*/  F2FP.F16.F32.PACK_AB R83, RZ, R83 ;  /* 0x00000053ff53723e */ /* 0x000fe200000000ff */
[-C--:B------:R-:W-:Y:S01]  /*d4f0*/  FMUL R86, R86, R23.reuse ;  /* 0x0000001756567220 */ /* 0x080fe20000400000 */
[----:B------:R0:W-:Y:S01]  /*d500*/  @P3 STG.E.U16 desc[UR44][R6.64+0x32], R37 ;  /* 0x0000322506003986 */ /* 0x0001e2000c10152c */
[C---:B------:R-:W-:Y:S01]  /*d510*/  ISETP.GT.AND P3, PT, R222.reuse, 0x21, P1 ;  /* 0x00000021de00780c */ /* 0x040fe20000f64270 */
[-C--:B------:R-:W-:Y:S01]  /*d520*/  FMUL R87, R87, R23.reuse ;  /* 0x0000001757577220 */ /* 0x080fe20000400000 */
[----:B------:R-:W-:Y:S01]  /*d530*/  F2FP.F16.F32.PACK_AB R84, RZ, R84 ;  /* 0x00000054ff54723e */ /* 0x000fe200000000ff */
[----:B------:R-:W-:Y:S01]  /*d540*/  @P4 STG.E.U16 desc[UR44][R4.64+0x30], R38 ;  /* 0x0000302604004986 */ /* 0x000fe2000c10152c */
[----:B------:R-:W-:Y:S01]  /*d550*/  ISETP.GT.AND P4, PT, R222, 0x20, P0 ;  /* 0x00000020de00780c */ /* 0x000fe20000784270 */
[----:B------:R-:W-:Y:S01]  /*d560*/  FMUL R88, R88, R23 ;  /* 0x0000001758587220 */ /* 0x000fe20000400000 */
        /* <DEDUP_REMOVED lines=29> */
[-C--:B------:R-:W-:Y:S01]  /*d740*/  FMUL R98, R98, R23.reuse ;  /* 0x0000001762627220 */ /* 0x080fe20000400000 */
[-C--:B------:R-:W-:Y:S01]  /*d750*/  FMUL R99, R99, R23.reuse ;  /* 0x0000001763637220 */ /* 0x080fe20000400000 */
[----:B------:R0:W-:Y:S01]  /*d760*/  @P3 STG.E.U16 desc[UR44][R6.64+0x42], R41 ;  /* 0x0000422906003986 */ /* 0x0001e2000c10152c */
[----:B------:R-:W-:Y:S01]  /*d770*/  ISETP.GT.AND P3, PT, R222, 0x29, P1 ;  /* 0x00000029de00780c */ /* 0x000fe20000f64270 */
[----:B------:R-:W-:Y:S01]  /*d780*/  FMUL R100, R100, R23 ;  /* 0x0000001764647220 */ /* 0x000fe20000400000 */
[----:B------:R-:W-:Y:S01]  /*d790*/  F2FP.F16.F32.PACK_AB R97, RZ, R97 ;  /* 0x00000061ff61723e */ /* 0x000fe200000000ff */
[----:B------:R-:W-:Y:S01]  /*d7a0*/  @P4 STG.E.U16 desc[UR44][R4.64+0x40], R42 ;  /* 0x0000402a04004986 */ /* 0x000fe2000c10152c */
[C---:B------:R-:W-:Y:S01]  /*d7b0*/  ISETP.GT.AND P4, PT, R222.reuse, 0x28, P0 ;  /* 0x00000028de00780c */ /* 0x040fe20000784270 */
        /* <DEDUP_REMOVED lines=12> */
[----:B------:R-:W-:Y:S01]  /*d880*/  F2FP.F16.F32.PACK_AB R102, RZ, R102 ;  /* 0x00000066ff66723e */ /* 0x000fe200000000ff */
        /* <DEDUP_REMOVED lines=28> */
[----:B------:R-:W-:Y:S01]  /*da50*/  FMUL R114, R114, R23 ;  /* 0x0000001772727220 */ /* 0x000fe20000400000 */
[----:B------:R-:W-:Y:S01]  /*da60*/  F2FP.F16.F32.PACK_AB R112, RZ, R112 ;  /* 0x00000070ff70723e */ /* 0x000fe200000000ff */
[----:B0-----:R-:W-:Y:S01]  /*da70*/  @P2 IMAD.MOV.U32 R6, RZ, RZ, R8 ;  /* 0x000000ffff062224 */ /* 0x001fe200078e0008 */
[----:B------:R-:W-:Y:S01]  /*da80*/  ISETP.GT.AND P6, PT, R222, 0xb8, P0 ;  /* 0x000000b8de00780c */ /* 0x000fe200007c4270 */
[----:B------:R-:W-:-:S02]  /*da90*/  @P2 IMAD.MOV.U32 R7, RZ, RZ, R9 ;  /* 0x000000ffff072224 */ /* 0x000fc400078e0009 */
[----:B------:R-:W-:Y:S01]  /*daa0*/  FMUL R115, R115, R23 ;  /* 0x0000001773737220 */ /* 0x000fe20000400000 */
[----:B------:R-:W-:Y:S01]  /*dab0*/  F2FP.F16.F32.PACK_AB R113, RZ, R113 ;  /* 0x00000071ff71723e */ /* 0x000fe200000000ff */
        /* <DEDUP_REMOVED lines=9> */
[----:B------:R-:W-:-:S02]  /*db50*/  F2FP.F16.F32.PACK_AB R117, RZ, R117 ;  /* 0x00000075ff75723e */ /* 0x000fc400000000ff */
[----:B------:R-:W-:Y:S02]  /*db60*/  F2FP.F16.F32.PACK_AB R118, RZ, R118 ;  /* 0x00000076ff76723e */ /* 0x000fe400000000ff */
[----:B------:R-:W-:Y:S01]  /*db70*/  F2FP.F16.F32.PACK_AB R119, RZ, R119 ;  /* 0x00000077ff77723e */ /* 0x000fe200000000ff */
[----:B0-----:R-:W-:Y:S02]  /*db80*/  @P3 IMAD.MOV.U32 R6, RZ, RZ, R8 ;  /* 0x000000ffff063224 */ /* 0x001fe400078e0008 */
[----:B------:R-:W-:-:S05]  /*db90*/  @P3 IMAD.MOV.U32 R7, RZ, RZ, R9 ;  /* 0x000000ffff073224 */ /* 0x000fca00078e0009 */
[----:B------:R0:W-:Y:S01]  /*dba0*/  @P3 STG.E.U16 desc[UR44][R6.64+0x62], R49 ;  /* 0x0000623106003986 */ /* 0x0001e2000c10152c */
[----:B------:R-:W-:-:S03]  /*dbb0*/  ISETP.GT.AND P3, PT, R222, 0x39, P1 ;  /* 0x00000039de00780c */ /* 0x000fc60000f64270 */
[----:B------:R-:W-:Y:S01]  /*dbc0*/  @P4 STG.E.U16 desc[UR44][R4.64+0x60], R50 ;  /* 0x0000603204004986 */ /* 0x000fe2000c10152c */
[----:B------:R-:W-:-:S03]  /*dbd0*/  ISETP.GT.AND P4, PT, R222, 0x38, P0 ;  /* 0x00000038de00780c */ /* 0x000fc60000784270 */
[----:B------:R-:W-:Y:S01]  /*dbe0*/  @P5 STG.E.U16 desc[UR44][R4.64+0x62], R51 ;  /* 0x0000623304005986 */ /* 0x000fe2000c10152c */
[----:B------:R-:W-:Y:S01]  /*dbf0*/  ISETP.GT.AND P5, PT, R222, 0x39, P0 ;  /* 0x00000039de00780c */ /* 0x000fe200007a4270 */
[----:B0-----:R-:W-:Y:S02]  /*dc00*/  @P2 IMAD.MOV.U32 R6, RZ, RZ, R8 ;  /* 0x000000ffff062224 */ /* 0x001fe400078e0008 */
[----:B------:R-:W-:-:S05]  /*dc10*/  @P2 IMAD.MOV.U32 R7, RZ, RZ, R9 ;  /* 0x000000ffff072224 */ /* 0x000fca00078e0009 */
[----:B------:R0:W-:Y:S01]  /*dc20*/  @P2 STG.E.U16 desc[UR44][R6.64+0x70], R52 ;  /* 0x0000703406002986 */ /* 0x0001e2000c10152c */
[----:B------:R-:W-:Y:S01]  /*dc30*/  ISETP.GT.AND P2, PT, R222, 0x40, P1 ;  /* 0x00000040de00780c */ /* 0x000fe20000f44270 */
[----:B0-----:R-:W-:Y:S02]  /*dc40*/  @P3 IMAD.MOV.U32 R6, RZ, RZ, R8 ;  /* 0x000000ffff063224 */ /* 0x001fe400078e0008 */
[----:B------:R-:W-:-:S05]  /*dc50*/  @P3 IMAD.MOV.U32 R7, RZ, RZ, R9 ;  /* 0x000000ffff073224 */ /* 0x000fca00078e0009 */
[----:B------:R0:W-:Y:S01]  /*dc60*/  @P3 STG.E.U16 desc[UR44][R6.64+0x72], R53 ;  /* 0x0000723506003986 */ /* 0x0001e2000c10152c */
[----:B------:R-:W-:-:S03]  /*dc70*/  ISETP.GT.AND P3, PT, R222, 0x41, P1 ;  /* 0x00000041de00780c */ /* 0x000fc60000f64270 */
[----:B------:R-:W-:Y:S01]  /*dc80*/  @P4 STG.E.U16 desc[UR44][R4.64+0x70], R54 ;  /* 0x0000703604004986 */ /* 0x000fe2000c10152c */
[----:B------:R-:W-:-:S03]  /*dc90*/  ISETP.GT.AND P4, PT, R222, 0x40, P0 ;  /* 0x00000040de00780c */ /* 0x000fc60000784270 */
[----:B------:R-:W-:Y:S01]  /*dca0*/  @P5 STG.E.U16 desc[UR44][R4.64+0x72], R55 ;  /* 0x0000723704005986 */ /* 0x000fe2000c10152c */
[----:B------:R-:W-:Y:S02]  /*dcb0*/  ISETP.GT.AND P5, PT, R222, 0x41, P0 ;  /* 0x00000041de00780c */ /* 0x000fe400007a4270 */
[----:B0-----:R-:W-:Y:S01]  /*dcc0*/  @P2 MOV R6, R8 ;  /* 0x0000000800062202 */ /* 0x001fe20000000f00 */
        /* <DEDUP_REMOVED lines=26> */
[----:B------:R-:W-:Y:S02]  /*de70*/  ISETP.GT.AND P2, PT, R222, 0x58, P1 ;  /* 0x00000058de00780c */ /* 0x000fe40000f44270 */
[----:B0-----:R-:W-:Y:S01]  /*de80*/  @P3 MOV R6, R8 ;  /* 0x0000000800063202 */ /* 0x001fe20000000f00 */
        /* <DEDUP_REMOVED lines=138> */
[C---:B------:R-:W-:Y:S02]  /*e730*/  ISETP.GT.AND P2, PT, R222.reuse, 0xb1, P1 ;  /* 0x000000b1de00780c */ /* 0x040fe40000f44270 */
[----:B------:R-:W-:Y:S01]  /*e740*/  ISETP.GT.AND P1, PT, R222, 0xb9, P1 ;  /* 0x000000b9de00780c */ /* 0x000fe20000f24270 */
[----:B0-----:R-:W-:Y:S02]  /*e750*/  @P5 IMAD.MOV.U32 R6, RZ, RZ, R8 ;  /* 0x000000ffff065224 */ /* 0x001fe400078e0008 */
[----:B------:R-:W-:-:S05]  /*e760*/  @P5 IMAD.MOV.U32 R7, RZ, RZ, R9 ;  /* 0x000000ffff075224 */ /* 0x000fca00078e0009 */
[----:B------:R0:W-:Y:S01]  /*e770*/  @P5 STG.E.U16 desc[UR44][R6.64+0x160], R112 ;  /* 0x0001607006005986 */ /* 0x0001e2000c10152c */
[C---:B------:R-:W-:Y:S02]  /*e780*/  ISETP.GT.AND P5, PT, R222.reuse, 0xb0, P0 ;  /* 0x000000b0de00780c */ /* 0x040fe400007a4270 */
[----:B------:R-:W-:Y:S01]  /*e790*/  ISETP.GT.AND P0, PT, R222, 0xb9, P0 ;  /* 0x000000b9de00780c */ /* 0x000fe20000704270 */
[----:B0-----:R-:W-:Y:S02]  /*e7a0*/  @P2 IMAD.MOV.U32 R6, RZ, RZ, R8 ;  /* 0x000000ffff062224 */ /* 0x001fe400078e0008 */
[----:B------:R-:W-:-:S05]  /*e7b0*/  @P2 IMAD.MOV.U32 R7, RZ, RZ, R9 ;  /* 0x000000ffff072224 */ /* 0x000fca00078e0009 */
[----:B------:R0:W-:Y:S04]  /*e7c0*/  @P2 STG.E.U16 desc[UR44][R6.64+0x162], R113 ;  /* 0x0001627106002986 */ /* 0x0001e8000c10152c */
[----:B------:R-:W-:Y:S04]  /*e7d0*/  @P5 STG.E.U16 desc[UR44][R4.64+0x160], R114 ;  /* 0x0001607204005986 */ /* 0x000fe8000c10152c */
[----:B------:R-:W-:Y:S01]  /*e7e0*/  @P4 STG.E.U16 desc[UR44][R4.64+0x162], R115 ;  /* 0x0001627304004986 */ /* 0x000fe2000c10152c */
[----:B0-----:R-:W-:Y:S01]  /*e7f0*/  @P3 MOV R6, R8 ;  /* 0x0000000800063202 */ /* 0x001fe20000000f00 */
[----:B------:R-:W-:-:S05]  /*e800*/  @P3 IMAD.MOV.U32 R7, RZ, RZ, R9 ;  /* 0x000000ffff073224 */ /* 0x000fca00078e0009 */
[----:B------:R0:W-:Y:S04]  /*e810*/  @P3 STG.E.U16 desc[UR44][R6.64+0x170], R116 ;  /* 0x0001707406003986 */ /* 0x0001e8000c10152c */
[----:B------:R1:W-:Y:S04]  /*e820*/  @P1 STG.E.U16 desc[UR44][R8.64+0x172], R117 ;  /* 0x0001727508001986 */ /* 0x0003e8000c10152c */
[----:B------:R1:W-:Y:S01]  /*e830*/  @P6 STG.E.U16 desc[UR44][R4.64+0x170], R118 ;  /* 0x0001707604006986 */ /* 0x0003e2000c10152c */
[----:B0-----:R-:W-:Y:S02]  /*e840*/  @P0 IMAD.MOV.U32 R6, RZ, RZ, R4 ;  /* 0x000000ffff060224 */ /* 0x001fe400078e0004 */
[----:B------:R-:W-:-:S05]  /*e850*/  @P0 IMAD.MOV.U32 R7, RZ, RZ, R5 ;  /* 0x000000ffff070224 */ /* 0x000fca00078e0005 */
[----:B------:R1:W-:Y:S02]  /*e860*/  @P0 STG.E.U16 desc[UR44][R6.64+0x172], R119 ;  /* 0x0001727706000986 */ /* 0x0003e4000c10152c */
.L_x_414:
[----:B------:R-:W-:Y:S05]  /*e870*/  BSYNC B0 ;  /* 0x0000000000007941 */ /* 0x000fea0003800000 */
.L_x_32:
[----:B------:R-:W-:Y:S01]  /*e880*/  ULDC UR4, c[0x0][0xc] ;  /* 0x0000030000047ab9 */ /* 0x000fe20000000800 */
[----:B------:R-:W-:Y:S01]  /*e890*/  ULDC UR5, c[0x0][0x10] ;  /* 0x0000040000057ab9 */ /* 0x000fe20000000800 */
[----:B0-----:R-:W0:Y:S01]  /*e8a0*/  LDC R3, c[0x0][0x14] ;  /* 0x00000500ff037b82 */ /* 0x001e220000000800 */
[----:B------:R-:W-:Y:S01]  /*e8b0*/  UIMAD.WIDE.U32 UR4, UR4, UR5, URZ ;  /* 0x00000005040472a5 */ /* 0x000fe2000f8e003f */
[----:B------:R-:W-:Y:S01]  /*e8c0*/  PRMT R0, RZ, 0x7610, R0 ;  /* 0x00007610ff007816 */ /* 0x000fe20000000000 */
[----:B------:R-:W-:Y:S01]  /*e8d0*/  UMOV UR41, 0xffffffff ;  /* 0xffffffff00297882 */ /* 0x000fe20000000000 */
[----:B------:R-:W-:-:S03]  /*e8e0*/  UMOV UR42, 0xffffffff ;  /* 0xffffffff002a7882 */ /* 0x000fc60000000000 */
[----:B0-----:R-:W-:-:S04]  /*e8f0*/  IMAD.WIDE.U32 R16, R3, UR4, R16 ;  /* 0x0000000403107c25 */ /* 0x001fc8000f8e0010 */
[----:B------:R-:W-:Y:S01]  /*e900*/  IMAD R3, R3, UR5, RZ ;  /* 0x0000000503037c24 */ /* 0x000fe2000f8e02ff */
[----:B------:R-:W-:Y:S02]  /*e910*/  ULDC.64 UR4, c[0x0][0x650] ;  /* 0x0001940000047ab9 */ /* 0x000fe40000000a00 */
[----:B------:R-:W-:Y:S01]  /*e920*/  ISETP.GE.U32.AND P0, PT, R16, UR4, PT ;  /* 0x0000000410007c0c */ /* 0x000fe2000bf06070 */
[----:B------:R-:W-:-:S05]  /*e930*/  IMAD.IADD R17, R17, 0x1, R3 ;  /* 0x0000000111117824 */ /* 0x000fca00078e0203 */
[----:B------:R-:W-:-:S13]  /*e940*/  ISETP.GE.U32.AND.EX P0, PT, R17, UR5, PT, P0 ;  /* 0x0000000511007c0c */ /* 0x000fda000bf06100 */
[----:B------:R-:W-:Y:S05]  /*e950*/  @P0 BRA `(.L_x_415) ;  /* 0x0000000400880947 */ /* 0x000fea0003800000 */
[----:B------:R-:W0:Y:S01]  /*e960*/  S2UR UR6, SR_CTAID.X ;  /* 0x00000000000679c3 */ /* 0x000e220000002500 */
[----:B------:R-:W-:Y:S01]  /*e970*/  ULDC.64 UR12, c[0x0][0x628] ;  /* 0x00018a00000c7ab9 */ /* 0x000fe20000000a00 */
[----:B------:R-:W-:Y:S01]  /*e980*/  ULDC UR4, c[0x0][0x150] ;  /* 0x0000540000047ab9 */ /* 0x000fe20000000800 */
[----:B------:R-:W-:Y:S01]  /*e990*/  ISETP.NE.U32.AND P0, PT, RZ, UR12, PT ;  /* 0x0000000cff007c0c */ /* 0x000fe2000bf05070 */
[----:B------:R-:W-:Y:S01]  /*e9a0*/  ULDC UR15, c[0x0][0x630] ;  /* 0x00018c00000f7ab9 */ /* 0x000fe20000000800 */
[C---:B------:R-:W-:Y:S01]  /*e9b0*/  R2UR UR16, R16.reuse ;  /* 0x00000000101072ca */ /* 0x040fe200000e0000 */
[----:B------:R-:W-:Y:S01]  /*e9c0*/  ULDC UR19, c[0x0][0x154] ;  /* 0x0000550000137ab9 */ /* 0x000fe20000000800 */
[----:B------:R-:W-:Y:S01]  /*e9d0*/  ISETP.NE.AND.EX P0, PT, RZ, UR13, PT, P0 ;  /* 0x0000000dff007c0c */ /* 0x000fe2000bf05300 */
[----:B------:R-:W1:Y:S01]  /*e9e0*/  S2UR UR18, SR_CTAID.Y ;  /* 0x00000000001279c3 */ /* 0x000e620000002600 */
[----:B------:R-:W-:Y:S02]  /*e9f0*/  R2UR UR17, R17 ;  /* 0x00000000111172ca */ /* 0x000fe400000e0000 */
[----:B------:R-:W-:-:S02]  /*ea00*/  R2UR UR10, R16 ;  /* 0x00000000100a72ca */ /* 0x000fc400000e0000 */
[----:B------:R-:W-:Y:S02]  /*ea10*/  R2UR UR11, R17 ;  /* 0x00000000110b72ca */ /* 0x000fe400000e0000 */
[----:B0-----:R-:W-:-:S05]  /*ea20*/  I2FP.F32.U32 R0, UR6 ;  /* 0x0000000600007c45 */ /* 0x001fca0008201000 */
[----:B------:R-:W-:-:S04]  /*ea30*/  FMUL R0, R0, UR4 ;  /* 0x0000000400007c20 */ /* 0x000fc80008400000 */
[----:B------:R0:W0:Y:S01]  /*ea40*/  F2I.U32.TRUNC.NTZ R3, R0 ;  /* 0x0000000000037305 */ /* 0x000022000020f000 */
[----:B-1----:R-:W-:Y:S05]  /*ea50*/  @!P0 BRA `(.L_x_416) ;  /* 0x0000000000308947 */ /* 0x002fea0003800000 */
        /* <DEDUP_REMOVED lines=12> */
.L_x_416:
[----:B------:R-:W-:Y:S01]  /*eb20*/  USHF.R.U64 UR42, UR10, UR15, UR11 ;  /* 0x0000000f0a2a7299 */ /* 0x000fe2000800120b */
[----:B0-----:R-:W-:Y:S01]  /*eb30*/  I2FP.F32.U32 R0, UR18 ;  /* 0x0000001200007c45 */ /* 0x001fe20008201000 */
[----:B------:R-:W-:Y:S02]  /*eb40*/  USHF.R.U32.HI UR4, URZ, UR15, UR11 ;  /* 0x0000000f3f047299 */ /* 0x000fe4000801160b */
[----:B------:R-:W-:Y:S02]  /*eb50*/  UIADD3 UR10, UP0, URZ, -UR42, URZ ;  /* 0x8000002a3f0a7290 */ /* 0x000fe4000ff1e03f */
[----:B------:R-:W-:Y:S01]  /*eb60*/  FMUL R0, R0, UR19 ;  /* 0x0000001300007c20 */ /* 0x000fe20008400000 */
[----:B------:R-:W-:Y:S01]  /*eb70*/  ULDC.64 UR12, c[0x0][0x620] ;  /* 0x00018800000c7ab9 */ /* 0x000fe20000000a00 */
[----:B------:R-:W-:Y:S01]  /*eb80*/  UIADD3.X UR4, URZ, ~UR4, URZ, UP0, !UPT ;  /* 0x800000043f047290 */ /* 0x000fe200087fe43f */
[----:B------:R-:W-:Y:S01]  /*eb90*/  UMOV UR8, UR16 ;  /* 0x0000001000087c82 */ /* 0x000fe20008000000 */
[----:B------:R-:W-:-:S02]  /*eba0*/  UMOV UR9, UR17 ;  /* 0x0000001100097c82 */ /* 0x000fc40008000000 */
[----:B------:R-:W-:Y:S01]  /*ebb0*/  UIMAD UR4, UR4, UR12, URZ ;  /* 0x0000000c040472a4 */ /* 0x000fe2000f8e023f */
[----:B------:R-:W0:Y:S01]  /*ebc0*/  F2I.U32.TRUNC.NTZ R0, R0 ;  /* 0x0000000000007305 */ /* 0x000e22000020f000 */
[----:B------:R-:W-:Y:S01]  /*ebd0*/  UIMAD.WIDE.U32 UR8, UR10, UR12, UR8 ;  /* 0x0000000c0a0872a5 */ /* 0x000fe2000f8e0008 */
[----:B------:R-:W-:Y:S01]  /*ebe0*/  R2UR UR12, R3 ;  /* 0x00000000030c72ca */ /* 0x000fe200000e0000 */
[----:B------:R-:W-:Y:S01]  /*ebf0*/  UIMAD UR10, UR10, UR13, UR4 ;  /* 0x0000000d0a0a72a4 */ /* 0x000fe2000f8e0204 */
[----:B------:R-:W-:Y:S01]  /*ec00*/  ULDC UR11, c[0x0][0x618] ;  /* 0x00018600000b7ab9 */ /* 0x000fe20000000800 */
[----:B------:R-:W-:Y:S02]  /*ec10*/  ULDC UR21, c[0x0][0x658] ;  /* 0x0001960000157ab9 */ /* 0x000fe40000000800 */
[----:B------:R-:W-:Y:S01]  /*ec20*/  UIADD3 UR9, UR9, UR10, URZ ;  /* 0x0000000a09097290 */ /* 0x000fe2000fffe03f */
[----:B------:R-:W-:Y:S01]  /*ec30*/  UMOV UR15, 0xffffffff ;  /* 0xffffffff000f7882 */ /* 0x000fe20000000000 */
[----:B------:R-:W-:Y:S01]  /*ec40*/  ULDC.64 UR4, c[0x0][0x640] ;  /* 0x0001900000047ab9 */ /* 0x000fe20000000a00 */
[----:B------:R-:W-:Y:S01]  /*ec50*/  USHF.L.U32 UR15, UR15, UR21, URZ ;  /* 0x000000150f0f7299 */ /* 0x000fe2000800063f */
[----:B------:R-:W-:Y:S01]  /*ec60*/  ISETP.NE.U32.AND P0, PT, RZ, UR4, PT ;  /* 0x00000004ff007c0c */ /* 0x000fe2000bf05070 */
[----:B------:R-:W-:-:S02]  /*ec70*/  USHF.R.U64 UR16, UR8, UR11, UR9 ;  /* 0x0000000b08107299 */ /* 0x000fc40008001209 */
[----:B------:R-:W-:Y:S01]  /*ec80*/  USHF.R.U32.HI UR8, URZ, UR11, UR9 ;  /* 0x0000000b3f087299 */ /* 0x000fe20008011609 */
[----:B0-----:R-:W-:Y:S01]  /*ec90*/  R2UR UR14, R0 ;  /* 0x00000000000e72ca */ /* 0x001fe200000e0000 */
[----:B------:R-:W-:Y:S01]  /*eca0*/  ULDC UR17, c[0x0][0x608] ;  /* 0x0001820000117ab9 */ /* 0x000fe20000000800 */
[----:B------:R-:W-:Y:S01]  /*ecb0*/  ULOP3.LUT UR40, URZ, UR15, URZ, 0x33, !UPT ;  /* 0x0000000f3f287292 */ /* 0x000fe2000f8e333f */
[----:B------:R-:W-:Y:S01]  /*ecc0*/  ISETP.NE.AND.EX P0, PT, RZ, UR5, PT, P0 ;  /* 0x00000005ff007c0c */ /* 0x000fe2000bf05300 */
[----:B------:R-:W-:Y:S02]  /*ecd0*/  USHF.R.U64 UR15, UR16, UR17, UR8 ;  /* 0x00000011100f7299 */ /* 0x000fe40008001208 */
[----:B------:R-:W-:Y:S02]  /*ece0*/  USHF.R.U32.HI UR8, URZ, UR17, UR8 ;  /* 0x000000113f087299 */ /* 0x000fe40008011608 */
[----:B------:R-:W-:Y:S02]  /*ecf0*/  UIADD3 UR12, -UR12, URZ, URZ ;  /* 0x0000003f0c0c7290 */ /* 0x000fe4000fffe13f */
[----:B------:R-:W-:Y:S01]  /*ed00*/  USHF.R.U64 UR17, UR15, UR21, UR8 ;  /* 0x000000150f117299 */ /* 0x000fe20008001208 */
[----:B------:R-:W-:Y:S01]  /*ed10*/  UMOV UR19, 0x1 ;  /* 0x0000000100137882 */ /* 0x000fe20000000000 */
[----:B------:R-:W-:Y:S01]  /*ed20*/  ULDC UR13, c[0x0][0x144] ;  /* 0x00005100000d7ab9 */ /* 0x000fe20000000800 */
[----:B------:R-:W-:Y:S01]  /*ed30*/  ULDC UR7, c[0x0][0x600] ;  /* 0x0001800000077ab9 */ /* 0x000fe20000000800 */
[----:B------:R-:W-:-:S02]  /*ed40*/  USHF.L.U32 UR24, UR19, UR21, URZ ;  /* 0x0000001513187299 */ /* 0x000fc4000800063f */
[----:B------:R-:W-:Y:S02]  /*ed50*/  USHF.R.U32.HI UR8, URZ, UR21, UR8 ;  /* 0x000000153f087299 */ /* 0x000fe40008011608 */
[----:B------:R-:W-:Y:S02]  /*ed60*/  UIMAD UR21, UR13, UR12, UR6 ;  /* 0x0000000c0d1572a4 */ /* 0x000fe4000f8e0206 */
[----:B------:R-:W-:Y:S02]  /*ed70*/  UIADD3 UR20, UR7, -0x1, URZ ;  /* 0xffffffff07147890 */ /* 0x000fe4000fffe03f */
[----:B------:R-:W-:Y:S01]  /*ed80*/  UIADD3 UR19, -UR14, URZ, URZ ;  /* 0x0000003f0e137290 */ /* 0x000fe2000fffe13f */
[----:B------:R-:W-:Y:S01]  /*ed90*/  ULDC UR25, c[0x0][0x148] ;  /* 0x0000520000197ab9 */ /* 0x000fe20000000800 */
[----:B------:R-:W-:Y:S01]  /*eda0*/  ULDC UR22, c[0x0][0x648] ;  /* 0x0001920000167ab9 */ /* 0x000fe20000000800 */
[----:B------:R-:W-:Y:S01]  /*edb0*/  ULDC UR23, c[0x0][0x638] ;  /* 0x00018e0000177ab9 */ /* 0x000fe20000000800 */
        /* <DEDUP_REMOVED lines=14> */
.L_x_417:
[----:B------:R-:W-:Y:S01]  /*eea0*/  UISETP.NE.AND UP0, UPT, UR39, URZ, UPT ;  /* 0x0000003f2700728c */ /* 0x000fe2000bf05270 */
[----:B------:R-:W-:Y:S01]  /*eeb0*/  IMAD.MOV.U32 R0, RZ, RZ, 0x1 ;  /* 0x00000001ff007424 */ /* 0x000fe200078e00ff */
[----:B------:R-:W-:Y:S02]  /*eec0*/  USHF.R.U64 UR4, UR6, UR22, UR8 ;  /* 0x0000001606047299 */ /* 0x000fe40008001208 */
[----:B------:R-:W-:Y:S02]  /*eed0*/  ULOP3.LUT UR40, UR15, UR40, URZ, 0xc0, !UPT ;  /* 0x000000280f287292 */ /* 0x000fe4000f8ec03f */
[----:B------:R-:W-:Y:S02]  /*eee0*/  UIADD3 UR5, -UR4, URZ, URZ ;  /* 0x0000003f04057290 */ /* 0x000fe4000fffe13f */
[----:B------:R-:W-:Y:S02]  /*eef0*/  UIMAD UR40, UR24, UR4, UR40 ;  /* 0x00000004182872a4 */ /* 0x000fe4000f8e0228 */
[----:B------:R-:W-:-:S02]  /*ef00*/  ULOP3.LUT UR16, UR16, UR20, URZ, 0xc0, !UPT ;  /* 0x0000001410107292 */ /* 0x000fc4000f8ec03f */
[----:B------:R-:W-:Y:S02]  /*ef10*/  @UP0 UIMAD UR21, UR25, UR19, UR18 ;  /* 0x00000013191502a4 */ /* 0x000fe4000f8e0212 */
[----:B------:R-:W-:-:S03]  /*ef20*/  UIMAD UR4, UR5, UR23, UR17 ;  /* 0x00000017050472a4 */ /* 0x000fc6000f8e0211 */
[----:B------:R-:W-:Y:S01]  /*ef30*/  ULDC UR5, c[0x0][0x610] ;  /* 0x0001840000057ab9 */ /* 0x000fe20000000800 */
[----:B------:R-:W-:Y:S02]  /*ef40*/  UIMAD UR4, UR4, UR7, UR16 ;  /* 0x00000007040472a4 */ /* 0x000fe4000f8e0210 */
[----:B------:R-:W-:-:S04]  /*ef50*/  UIMAD UR40, UR40, UR5, UR21 ;  /* 0x00000005282872a4 */ /* 0x000fc8000f8e0215 */
[----:B------:R-:W-:Y:S02]  /*ef60*/  USEL UR41, UR4, UR40, !UP0 ;  /* 0x0000002804297287 */ /* 0x000fe4000c000000 */
[----:B------:R-:W-:-:S12]  /*ef70*/  USEL UR40, UR40, UR4, !UP0 ;  /* 0x0000000428287287 */ /* 0x000fd8000c000000 */
.L_x_415:
[----:B------:R-:W-:-:S13]  /*ef80*/  LOP3.LUT P0, RZ, R0, 0xff, RZ, 0xc0, !PT ;  /* 0x000000ff00ff7812 */ /* 0x000fda000780c0ff */
[----:B------:R-:W-:Y:S05]  /*ef90*/  @P0 BRA `(.L_x_418) ;  /* 0xffffff2000e40947 */ /* 0x000fea000383ffff */
[----:B------:R-:W-:Y:S05]  /*efa0*/  EXIT ;  /* 0x000000000000794d */ /* 0x000fea0003800000 */
.L_x_7:
[----:B------:R-:W-:Y:S01]  /*efb0*/  ULDC.64 UR4, c[0x0][0x650] ;  /* 0x0001940000047ab9 */ /* 0x000fe20000000a00 */
[----:B------:R-:W-:Y:S01]  /*efc0*/  PRMT R0, RZ, 0x7610, R0 ;  /* 0x00007610ff007816 */ /* 0x000fe20000000000 */
[----:B------:R-:W-:Y:S01]  /*efd0*/  IMAD.MOV.U32 R4, RZ, RZ, -0x1 ;  /* 0xffffffffff047424 */ /* 0x000fe200078e00ff */
[----:B------:R-:W-:Y:S01]  /*efe0*/  ISETP.GE.U32.AND P0, PT, R16, UR4, PT ;  /* 0x0000000410007c0c */ /* 0x000fe2000bf06070 */
[----:B------:R-:W-:Y:S02]  /*eff0*/  IMAD.MOV.U32 R5, RZ, RZ, -0x1 ;  /* 0xffffffffff057424 */ /* 0x000fe400078e00ff */
[----:B------:R-:W-:Y:S01]  /*f000*/  IMAD.MOV.U32 R8, RZ, RZ, -0x1 ;  /* 0xffffffffff087424 */ /* 0x000fe200078e00ff */
        /* <DEDUP_REMOVED lines=22> */
.L_x_420:
[----:B------:R-:W-:Y:S01]  /*f170*/  USHF.R.U64 UR4, UR14, UR19, UR15 ;  /* 0x000000130e047299 */ /* 0x000fe2000800120f */
[----:B------:R-:W-:Y:S01]  /*f180*/  R2UR UR7, R17 ;  /* 0x00000000110772ca */ /* 0x000fe200000e0000 */
[----:B------:R-:W-:Y:S02]  /*f190*/  USHF.R.U32.HI UR5, URZ, UR19, UR15 ;  /* 0x000000133f057299 */ /* 0x000fe4000801160f */
[----:B------:R-:W-:Y:S01]  /*f1a0*/  UIADD3 UR13, UP0, URZ, -UR4, URZ ;  /* 0x800000043f0d7290 */ /* 0x000fe2000ff1e03f */
[----:B------:R-:W-:Y:S01]  /*f1b0*/  ULDC.64 UR14, c[0x0][0x620] ;  /* 0x00018800000e7ab9 */ /* 0x000fe20000000a00 */
[----:B------:R-:W-:Y:S02]  /*f1c0*/  UMOV UR6, UR20 ;  /* 0x0000001400067c82 */ /* 0x000fe40008000000 */
[----:B------:R-:W-:Y:S02]  /*f1d0*/  UIADD3.X UR5, URZ, ~UR5, URZ, UP0, !UPT ;  /* 0x800000053f057290 */ /* 0x000fe400087fe43f */
[----:B------:R-:W-:-:S02]  /*f1e0*/  UISETP.NE.AND UP1, UPT, UR39, URZ, UPT ;  /* 0x0000003f2700728c */ /* 0x000fc4000bf25270 */
[----:B------:R-:W-:Y:S02]  /*f1f0*/  UIMAD UR5, UR5, UR14, URZ ;  /* 0x0000000e050572a4 */ /* 0x000fe4000f8e023f */
[----:B------:R-:W-:Y:S02]  /*f200*/  UIMAD.WIDE.U32 UR6, UR13, UR14, UR6 ;  /* 0x0000000e0d0672a5 */ /* 0x000fe4000f8e0006 */
[----:B------:R-:W-:Y:S01]  /*f210*/  UIMAD UR5, UR13, UR15, UR5 ;  /* 0x0000000f0d0572a4 */ /* 0x000fe2000f8e0205 */
[----:B------:R-:W-:Y:S02]  /*f220*/  ULDC UR14, c[0x0][0x608] ;  /* 0x00018200000e7ab9 */ /* 0x000fe40000000800 */
[----:B------:R-:W-:Y:S01]  /*f230*/  ULDC UR13, c[0x0][0x618] ;  /* 0x00018600000d7ab9 */ /* 0x000fe20000000800 */
[----:B------:R-:W-:Y:S01]  /*f240*/  UIADD3 UR5, UR7, UR5, URZ ;  /* 0x0000000507057290 */ /* 0x000fe2000fffe03f */
[----:B------:R-:W-:Y:S01]  /*f250*/  ULDC UR22, c[0x0][0x658] ;  /* 0x0001960000167ab9 */ /* 0x000fe20000000800 */
[----:B------:R-:W-:-:S02]  /*f260*/  @UP1 UIMAD UR8, UR11, UR12, UR10 ;  /* 0x0000000c0b0812a4 */ /* 0x000fc4000f8e020a */
[----:B------:R-:W-:Y:S02]  /*f270*/  USHF.R.U64 UR17, UR6, UR13, UR5 ;  /* 0x0000000d06117299 */ /* 0x000fe40008001205 */
[----:B------:R-:W-:Y:S01]  /*f280*/  USHF.R.U32.HI UR5, URZ, UR13, UR5 ;  /* 0x0000000d3f057299 */ /* 0x000fe20008011605 */
[----:B------:R-:W-:Y:S01]  /*f290*/  ULDC.64 UR6, c[0x0][0x640] ;  /* 0x0001900000067ab9 */ /* 0x000fe20000000a00 */
[----:B------:R-:W-:Y:S01]  /*f2a0*/  UMOV UR10, 0xffffffff ;  /* 0xffffffff000a7882 */ /* 0x000fe20000000000 */
[----:B------:R-:W-:Y:S01]  /*f2b0*/  ISETP.NE.U32.AND P0, PT, RZ, UR6, PT ;  /* 0x00000006ff007c0c */ /* 0x000fe2000bf05070 */
[----:B------:R-:W-:Y:S02]  /*f2c0*/  USHF.R.U64 UR18, UR17, UR14, UR5 ;  /* 0x0000000e11127299 */ /* 0x000fe40008001205 */
[----:B------:R-:W-:Y:S01]  /*f2d0*/  USHF.R.U32.HI UR5, URZ, UR14, UR5 ;  /* 0x0000000e3f057299 */ /* 0x000fe20008011605 */
[----:B------:R-:W-:Y:S01]  /*f2e0*/  ISETP.NE.AND.EX P0, PT, RZ, UR7, PT, P0 ;  /* 0x00000007ff007c0c */ /* 0x000fe2000bf05300 */
[----:B------:R-:W-:-:S02]  /*f2f0*/  USHF.L.U32 UR11, UR10, UR22, URZ ;  /* 0x000000160a0b7299 */ /* 0x000fc4000800063f */
[----:B------:R-:W-:Y:S01]  /*f300*/  USHF.R.U64 UR19, UR18, UR22, UR5 ;  /* 0x0000001612137299 */ /* 0x000fe20008001205 */
[----:B------:R-:W-:Y:S01]  /*f310*/  ULDC UR20, c[0x0][0x600] ;  /* 0x0001800000147ab9 */ /* 0x000fe20000000800 */
[----:B------:R-:W-:Y:S02]  /*f320*/  USHF.R.U32.HI UR10, URZ, UR22, UR5 ;  /* 0x000000163f0a7299 */ /* 0x000fe40008011605 */
[----:B------:R-:W-:Y:S02]  /*f330*/  UIADD3 UR21, UR20, -0x1, URZ ;  /* 0xffffffff14157890 */ /* 0x000fe4000fffe03f */
[----:B------:R-:W-:Y:S01]  /*f340*/  ULOP3.LUT UR26, URZ, UR11, URZ, 0x33, !UPT ;  /* 0x0000000b3f1a7292 */ /* 0x000fe2000f8e333f */
        /* <DEDUP_REMOVED lines=17> */
.L_x_421:
[----:B------:R-:W-:Y:S01]  /*f460*/  USHF.R.U64 UR6, UR5, UR23, UR10 ;  /* 0x0000001705067299 */ /* 0x000fe2000800120a */
[----:B------:R-:W-:Y:S01]  /*f470*/  IMAD.MOV.U32 R0, RZ, RZ, 0x1 ;  /* 0x00000001ff007424 */ /* 0x000fe200078e00ff */
[----:B------:R-:W-:Y:S01]  /*f480*/  USHF.L.U32 UR25, UR25, UR22, URZ ;  /* 0x0000001619197299 */ /* 0x000fe2000800063f */
[----:B------:R-:W-:Y:S01]  /*f490*/  MOV R8, UR4 ;  /* 0x0000000400087c02 */ /* 0x000fe20008000f00 */
[----:B------:R-:W-:Y:S02]  /*f4a0*/  ULOP3.LUT UR5, UR18, UR26, URZ, 0xc0, !UPT ;  /* 0x0000001a12057292 */ /* 0x000fe4000f8ec03f */
[----:B------:R-:W-:Y:S02]  /*f4b0*/  UIADD3 UR7, -UR6, URZ, URZ ;  /* 0x0000003f06077290 */ /* 0x000fe4000fffe13f */
[----:B------:R-:W-:Y:S02]  /*f4c0*/  UIMAD UR6, UR25, UR6, UR5 ;  /* 0x00000006190672a4 */ /* 0x000fe4000f8e0205 */
[----:B------:R-:W-:-:S02]  /*f4d0*/  ULOP3.LUT UR17, UR17, UR21, URZ, 0xc0, !UPT ;  /* 0x0000001511117292 */ /* 0x000fc4000f8ec03f */
[----:B------:R-:W-:Y:S02]  /*f4e0*/  UIMAD UR5, UR7, UR24, UR19 ;  /* 0x00000018070572a4 */ /* 0x000fe4000f8e0213 */
[----:B------:R-:W-:Y:S01]  /*f4f0*/  UISETP.NE.AND UP0, UPT, UR39, URZ, UPT ;  /* 0x0000003f2700728c */ /* 0x000fe2000bf05270 */
[----:B------:R-:W-:Y:S01]  /*f500*/  ULDC UR7, c[0x0][0x610] ;  /* 0x0001840000077ab9 */ /* 0x000fe20000000800 */
[----:B------:R-:W-:Y:S02]  /*f510*/  UIMAD UR5, UR5, UR20, UR17 ;  /* 0x00000014050572a4 */ /* 0x000fe4000f8e0211 */
[----:B------:R-:W-:-:S04]  /*f520*/  UIMAD UR8, UR6, UR7, UR8 ;  /* 0x00000007060872a4 */ /* 0x000fc8000f8e0208 */
[----:B------:R-:W-:Y:S02]  /*f530*/  USEL UR6, UR5, UR8, !UP0 ;  /* 0x0000000805067287 */ /* 0x000fe4000c000000 */
[----:B------:R-:W-:-:S04]  /*f540*/  USEL UR8, UR8, UR5, !UP0 ;  /* 0x0000000508087287 */ /* 0x000fc8000c000000 */
[----:B------:R-:W-:Y:S02]  /*f550*/  IMAD.U32 R5, RZ, RZ, UR6 ;  /* 0x00000006ff057e24 */ /* 0x000fe4000f8e00ff */
[----:B------:R-:W-:-:S07]  /*f560*/  IMAD.U32 R4, RZ, RZ, UR8 ;  /* 0x00000008ff047e24 */ /* 0x000fce000f8e00ff */
.L_x_419:
[----:B------:R-:W-:-:S08]  /*f570*/  NOP ;  /* 0x0000000000007918 */ /* 0x000fd00000000000 */
[----:B------:R-:W0:-:S00]  /*f580*/  USETMAXREG.DEALLOC.CTAPOOL 0x28 ;  /* 0x00000028000079c8 */ /* 0x000e0000080e0500 */
[----:B------:R-:W-:-:S13]  /*f590*/  ISETP.NE.AND P0, PT, RZ, UR9, PT ;  /* 0x00000009ff007c0c */ /* 0x000fda000bf05270 */
[----:B------:R-:W-:Y:S05]  /*f5a0*/  @P0 EXIT ;  /* 0x000000000000094d */ /* 0x000fea0003800000 */
[----:B0-----:R-:W-:Y:S01]  /*f5b0*/  LOP3.LUT P0, RZ, R0, 0xff, RZ, 0xc0, !PT ;  /* 0x000000ff00ff7812 */ /* 0x001fe2000780c0ff */
[----:B------:R-:W-:Y:S02]  /*f5c0*/  IMAD.MOV.U32 R13, RZ, RZ, 0x1 ;  /* 0x00000001ff0d7424 */ /* 0x000fe400078e00ff */
[----:B------:R-:W-:-:S10]  /*f5d0*/  IMAD.MOV.U32 R12, RZ, RZ, RZ ;  /* 0x000000ffff0c7224 */ /* 0x000fd400078e00ff */
[----:B------:R-:W-:Y:S05]  /*f5e0*/  @!P0 BRA `(.L_x_422) ;  /* 0x0000000c00848947 */ /* 0x000fea0003800000 */
[----:B------:R-:W0:Y:S01]  /*f5f0*/  LDC R0, c[0x0][0x28c] ;  /* 0x0000a300ff007b82 */ /* 0x000e220000000800 */
[----:B------:R-:W1:Y:S01]  /*f600*/  S2R R10, SR_CgaCtaId ;  /* 0x00000000000a7919 */ /* 0x000e620000008800 */
[----:B------:R-:W-:Y:S01]  /*f610*/  ULDC UR5, c[0x0][0x658] ;  /* 0x0001960000057ab9 */ /* 0x000fe20000000800 */
[----:B------:R-:W-:Y:S01]  /*f620*/  UMOV UR7, 0xffffffff ;  /* 0xffffffff00077882 */ /* 0x000fe20000000000 */
[----:B------:R-:W-:Y:S01]  /*f630*/  ULDC UR6, c[0x0][0xc] ;  /* 0x0000030000067ab9 */ /* 0x000fe20000000800 */
[----:B------:R-:W-:Y:S01]  /*f640*/  USHF.L.U32 UR9, UR7, UR5, URZ ;  /* 0x0000000507097299 */ /* 0x000fe2000800063f */
[----:B------:R-:W-:Y:S01]  /*f650*/  BSSY B0, `(.L_x_422) ;  /* 0x00000da000007945 */ /* 0x000fe20003800000 */
[----:B------:R-:W-:Y:S01]  /*f660*/  UMOV UR8, 0x1 ;  /* 0x0000000100087882 */ /* 0x000fe20000000000 */
[----:B------:R-:W-:Y:S01]  /*f670*/  ULDC UR7, c[0x0][0x10] ;  /* 0x0000040000077ab9 */ /* 0x000fe20000000800 */
[----:B------:R-:W-:Y:S01]  /*f680*/  USHF.L.U32 UR5, UR8, UR5, URZ ;  /* 0x0000000508057299 */ /* 0x000fe2000800063f */
[----:B------:R-:W-:Y:S01]  /*f690*/  IMAD.MOV.U32 R13, RZ, RZ, 0x1 ;  /* 0x00000001ff0d7424 */ /* 0x000fe200078e00ff */
[----:B------:R-:W-:Y:S01]  /*f6a0*/  UIMAD.WIDE.U32 UR6, UR6, UR7, URZ ;  /* 0x00000007060672a5 */ /* 0x000fe2000f8e003f */
[----:B------:R-:W-:Y:S01]  /*f6b0*/  IMAD.MOV.U32 R12, RZ, RZ, RZ ;  /* 0x000000ffff0c7224 */ /* 0x000fe200078e00ff */
[----:B------:R-:W-:Y:S01]  /*f6c0*/  ULDC UR8, c[0x0][0x14] ;  /* 0x0000050000087ab9 */ /* 0x000fe20000000800 */
[----:B------:R-:W-:Y:S01]  /*f6d0*/  ULDC UR4, c[0x0][0x600] ;  /* 0x0001800000047ab9 */ /* 0x000fe20000000800 */
[----:B------:R-:W-:-:S02]  /*f6e0*/  UIMAD.WIDE.U32 UR30, UR6, UR8, URZ ;  /* 0x00000008061e72a5 */ /* 0x000fc4000f8e003f */
[----:B------:R-:W-:Y:S02]  /*f6f0*/  UIMAD UR7, UR7, UR8, URZ ;  /* 0x00000008070772a4 */ /* 0x000fe4000f8e023f */
[----:B------:R-:W-:Y:S02]  /*f700*/  ULOP3.LUT UR13, UR38, 0x2, URZ, 0xfc, !UPT ;  /* 0x00000002260d7892 */ /* 0x000fe4000f8efc3f */
[----:B------:R-:W-:Y:S02]  /*f710*/  UIADD3 UR4, UR4, -0x1, URZ ;  /* 0xffffffff04047890 */ /* 0x000fe4000fffe03f */
[----:B------:R-:W-:Y:S01]  /*f720*/  ULOP3.LUT UR6, URZ, UR9, URZ, 0x33, !UPT ;  /* 0x000000093f067292 */ /* 0x000fe2000f8e333f */
[----:B0-----:R-:W-:Y:S01]  /*f730*/  VIADD R0, R0, 0x7f ;  /* 0x0000007f00007836 */ /* 0x001fe20000000000 */
[----:B------:R-:W-:Y:S01]  /*f740*/  UIADD3 UR7, UR31, UR7, URZ ;  /* 0x000000071f077290 */ /* 0x000fe2000fffe03f */
[----:B------:R-:W-:-:S03]  /*f750*/  ULDC.64 UR40, c[0x0][0x198] ;  /* 0x0000660000287ab9 */ /* 0x000fc60000000a00 */
[----:B------:R-:W-:-:S04]  /*f760*/  SHF.R.S32.HI R3, RZ, 0x1f, R0 ;  /* 0x0000001fff037819 */ /* 0x000fc80000011400 */
[----:B------:R-:W-:Y:S01]  /*f770*/  LEA.HI R3, R3, R0, RZ, 0x7 ;  /* 0x0000000003037211 */ /* 0x000fe200078f38ff */
[----:B------:R-:W-:Y:S01]  /*f780*/  IMAD.MOV.U32 R0, RZ, RZ, 0x1 ;  /* 0x00000001ff007424 */ /* 0x000fe200078e00ff */
[----:B-1----:R-:W-:Y:S02]  /*f790*/  LOP3.LUT R10, R10, 0x1, RZ, 0xc0, !PT ;  /* 0x000000010a0a7812 */ /* 0x002fe400078ec0ff */
[--C-:B------:R-:W-:Y:S02]  /*f7a0*/  SHF.R.S32.HI R11, RZ, 0x7, R3.reuse ;  /* 0x00000007ff0b7819 */ /* 0x100fe40000011403 */
[----:B------:R-:W-:-:S03]  /*f7b0*/  PRMT R3, R0, 0x7610, R3 ;  /* 0x0000761000037816 */ /* 0x000fc60000000003 */
[----:B------:R-:W-:-:S07]  /*f7c0*/  VIADD R0, R11, 0x1 ;  /* 0x000000010b007836 */ /* 0x000fce0000000000 */
.L_x_433:
[----:B------:R-:W-:-:S03]  /*f7d0*/  UMOV UR8, 0xffffffff ;  /* 0xffffffff00087882 */ /* 0x000fc60000000000 */
[----:B------:R-:W-:Y:S05]  /*f7e0*/  BRA.DIV UR8, `(.L_x_423) ;  /* 0x0000000e08a87947 */ /* 0x000fea000b800000 */
[----:B------:R-:W-:-:S13]  /*f7f0*/  ELECT P6, URZ, PT ;  /* 0x00000000003f782f */ /* 0x000fda00038c0000 */
.L_x_442:
[----:B------:R-:W0:Y:S01]  /*f800*/  LDC R6, c[0x0][0x28c] ;  /* 0x0000a300ff067b82 */ /* 0x000e220000000800 */
[----:B------:R-:W-:Y:S01]  /*f810*/  BSSY B1, `(.L_x_424) ;  /* 0x0000047000017945 */ /* 0x000fe20003800000 */
[----:B0-----:R-:W-:-:S13]  /*f820*/  ISETP.LT.OR P6, PT, R6, 0x1, !P6 ;  /* 0x000000010600780c */ /* 0x001fda00077c1670 */
[----:B------:R-:W-:Y:S05]  /*f830*/  @P6 BRA `(.L_x_425) ;  /* 0x0000000400106947 */ /* 0x000fea0003800000 */
[----:B------:R-:W-:Y:S01]  /*f840*/  IMAD R6, R5, 0x2, R10 ;  /* 0x0000000205067824 */ /* 0x000fe200078e020a */
[----:B------:R-:W-:Y:S01]  /*f850*/  SHF.L.U32 R14, R4, 0x8, RZ ;  /* 0x00000008040e7819 */ /* 0x000fe200000006ff */
[----:B------:R-:W-:Y:S02]  /*f860*/  IMAD.MOV.U32 R20, RZ, RZ, RZ ;  /* 0x000000ffff147224 */ /* 0x000fe400078e00ff */
[----:B------:R-:W-:Y:S02]  /*f870*/  IMAD.MOV.U32 R4, RZ, RZ, R0 ;  /* 0x000000ffff047224 */ /* 0x000fe400078e0000 */
[----:B------:R-:W-:Y:S02]  /*f880*/  IMAD.MOV.U32 R5, RZ, RZ, R13 ;  /* 0x000000ffff057224 */ /* 0x000fe400078e000d */
[----:B------:R-:W-:Y:S02]  /*f890*/  IMAD.MOV.U32 R7, RZ, RZ, R12 ;  /* 0x000000ffff077224 */ /* 0x000fe400078e000c */
[----:B------:R-:W-:-:S07]  /*f8a0*/  IMAD R15, R6, 0x60, RZ ;  /* 0x00000060060f7824 */ /* 0x000fce00078e02ff */
.L_x_428:
[----:B------:R-:W0:Y:S01]  /*f8b0*/  S2R R9, SR_CgaCtaId ;  /* 0x0000000000097919 */ /* 0x000e220000008800 */
[----:B------:R-:W-:Y:S02]  /*f8c0*/  MOV R6, 0x400 ;  /* 0x0000040000067802 */ /* 0x000fe40000000f00 */
[----:B------:R-:W-:Y:S02]  /*f8d0*/  LOP3.LUT P1, RZ, R2, 0x7f, RZ, 0xc0, !PT ;  /* 0x0000007f02ff7812 */ /* 0x000fe4000782c0ff */
[----:B0-----:R-:W-:Y:S02]  /*f8e0*/  LEA R18, R9, R6, 0x18 ;  /* 0x0000000609127211 */ /* 0x001fe400078ec0ff */
[----:B------:R-:W-:-:S09]  /*f8f0*/  SHF.L.U32 R6, R5, 0x1f, RZ ;  /* 0x0000001f05067819 */ /* 0x000fd200000006ff */
[----:B------:R-:W0:Y:S01]  /*f900*/  @!P1 LDC R9, c[0x0][0x500] ;  /* 0x00014000ff099b82 */ /* 0x000e220000000800 */
[----:B------:R-:W-:-:S04]  /*f910*/  IMAD R19, R7, 0x8, R18 ;  /* 0x0000000807137824 */ /* 0x000fc800078e0212 */
[----:B------:R-:W1:Y:S02]  /*f920*/  SYNCS.PHASECHK.TRANS64.TRYWAIT P0, [R19+URZ+0x10], R6 ;  /* 0x00001006130075a7 */ /* 0x000e64000800017f */
[----:B-1----:R-:W-:Y:S05]  /*f930*/  @!P0 BRA `(.L_x_426) ;  /* 0x0000000c00748947 */ /* 0x002fea0003800000 */
.L_x_443:
[----:B------:R-:W-:Y:S01]  /*f940*/  UPRMT UR8, UR13, 0x9910, URZ ;  /* 0x000099100d087896 */ /* 0x000fe2000800003f */
[----:B0-----:R0:W-:Y:S03]  /*f950*/  @!P1 SYNCS.ARRIVE.TRANS64 RZ, [R19+URZ], R9 ;  /* 0x0000000913ff99a7 */ /* 0x0011e6000800003f */
[----:B------:R-:W-:-:S06]  /*f960*/  UISETP.NE.AND UP0, UPT, UR8, 0x2, UPT ;  /* 0x000000020800788c */ /* 0x000fcc000bf05270 */
[----:B------:R-:W-:-:S13]  /*f970*/  PLOP3.LUT P0, PT, PT, PT, UP0, 0x80, 0x0 ;  /* 0x000000000000781c */ /* 0x000fda0003f0f008 */
[----:B0-----:R-:W-:Y:S05]  /*f980*/  @P0 BRA `(.L_x_427) ;  /* 0x0000000000040947 */ /* 0x001fea0003800000 */
[----:B------:R-:W-:Y:S01]  /*f990*/  BPT.TRAP 0x1 ;  /* 0x000000040000795c */ /* 0x000fe20000300000 */
.L_x_427:
[C---:B-1----:R-:W-:Y:S01]  /*f9a0*/  IMAD R6, R7.reuse, 0x4, R10 ;  /* 0x0000000407067824 */ /* 0x042fe200078e020a */
[----:B------:R-:W-:Y:S01]  /*f9b0*/  R2UR UR34, R20 ;  /* 0x00000000142272ca */ /* 0x000fe200000e0000 */
[--C-:B------:R-:W-:Y:S01]  /*f9c0*/  IMAD R9, R7, 0x10000, R18.reuse ;  /* 0x0001000007097824 */ /* 0x100fe200078e0212 */
[----:B------:R-:W-:Y:S01]  /*f9d0*/  R2UR UR33, R19 ;  /* 0x00000000132172ca */ /* 0x000fe200000e0000 */
[----:B------:R-:W-:Y:S01]  /*f9e0*/  IMAD R6, R6, 0x1800, RZ ;  /* 0x0000180006067824 */ /* 0x000fe200078e02ff */
[----:B------:R-:W-:Y:S01]  /*f9f0*/  R2UR UR36, R8 ;  /* 0x00000000082472ca */ /* 0x000fe200000e0000 */
[----:B------:R-:W-:Y:S01]  /*fa00*/  VIADD R4, R4, 0xffffffff ;  /* 0xffffffff04047836 */ /* 0x000fe20000000000 */
[----:B------:R-:W-:Y:S01]  /*fa10*/  R2UR UR24, R9 ;  /* 0x00000000091872ca */ /* 0x000fe200000e0000 */
[----:B------:R-:W-:Y:S01]  /*fa20*/  IMAD R6, R6, 0x2, R18 ;  /* 0x0000000206067824 */ /* 0x000fe200078e0212 */
[----:B------:R-:W-:Y:S01]  /*fa30*/  R2UR UR35, R14 ;  /* 0x000000000e2372ca */ /* 0x000fe200000e0000 */
[----:B------:R-:W-:Y:S01]  /*fa40*/  UIADD3 UR14, UP0, UR40, 0xf0, URZ ;  /* 0x000000f0280e7890 */ /* 0x000fe2000ff1e03f */
[----:B------:R-:W-:Y:S01]  /*fa50*/  R2UR UR19, R15 ;  /* 0x000000000f1372ca */ /* 0x000fe200000e0000 */
[----:B------:R-:W-:Y:S01]  /*fa60*/  UIADD3 UR42, UP1, UR40, 0x1f0, URZ ;  /* 0x000001f0282a7890 */ /* 0x000fe2000ff3e03f */
[----:B------:R-:W-:Y:S01]  /*fa70*/  R2UR UR8, R6 ;  /* 0x00000000060872ca */ /* 0x000fe200000e0000 */
[----:B------:R-:W-:Y:S01]  /*fa80*/  UIADD3.X UR15, URZ, UR41, URZ, UP0, !UPT ;  /* 0x000000293f0f7290 */ /* 0x000fe200087fe43f */
[----:B------:R-:W-:Y:S01]  /*fa90*/  ISETP.GT.AND P1, PT, R4, 0x1, PT ;  /* 0x000000010400780c */ /* 0x000fe20003f24270 */
[----:B------:R-:W-:Y:S01]  /*faa0*/  UIADD3 UR26, UR34, 0x40, URZ ;  /* 0x00000040221a7890 */ /* 0x000fe2000fffe03f */
[----:B------:R-:W-:Y:S01]  /*fab0*/  IADD3 R7, R7, 0x1, RZ ;  /* 0x0000000107077810 */ /* 0x000fe20007ffe0ff */
[----:B------:R-:W-:Y:S01]  /*fac0*/  UIADD3.X UR43, URZ, UR41, URZ, UP1, !UPT ;  /* 0x000000293f2b7290 */ /* 0x000fe20008ffe43f */
[----:B------:R-:W-:Y:S01]  /*fad0*/  VIADD R20, R20, 0x80 ;  /* 0x0000008014147836 */ /* 0x000fe20000000000 */
[----:B------:R-:W-:Y:S01]  /*fae0*/  UIADD3 UR32, UR24, 0x100, URZ ;  /* 0x0000010018207890 */ /* 0x000fe2000fffe03f */
[----:B------:R-:W-:Y:S01]  /*faf0*/  ISETP.NE.AND P0, PT, R7, 0x2, PT ;  /* 0x000000020700780c */ /* 0x000fe20003f05270 */
[----:B------:R-:W-:Y:S01]  /*fb00*/  UIADD3 UR24, UR24, 0x8100, URZ ;  /* 0x0000810018187890 */ /* 0x000fe2000fffe03f */
[----:B------:R-:W-:Y:S01]  /*fb10*/  UMOV UR22, 0x0 ;  /* 0x0000000000167882 */ /* 0x000fe20000000000 */
[----:B------:R-:W-:-:S02]  /*fb20*/  UMOV UR23, 0x10000000 ;  /* 0x1000000000177882 */ /* 0x000fc40000000000 */
[----:B------:R-:W-:Y:S01]  /*fb30*/  UIADD3 UR16, UR8, 0x20100, URZ ;  /* 0x0002010008107890 */ /* 0x000fe2000fffe03f */
[----:B------:R-:W-:Y:S01]  /*fb40*/  SEL R6, RZ, 0x1, P0 ;  /* 0x00000001ff067807 */ /* 0x000fe20000000000 */
[----:B------:R-:W-:Y:S01]  /*fb50*/  UIADD3 UR8, UR8, 0x26100, URZ ;  /* 0x0002610008087890 */ /* 0x000fe2000fffe03f */
[----:B------:R0:W-:Y:S01]  /*fb60*/  UTMALDG.3D [UR32], [UR14], desc[UR22] ;  /* 0x000016200e0075b4 */ /* 0x0001e20008011000 */
[----:B------:R-:W-:Y:S01]  /*fb70*/  UMOV UR25, UR33 ;  /* 0x0000002100197c82 */ /* 0x000fe20008000000 */
[----:B------:R-:W-:Y:S01]  /*fb80*/  UMOV UR28, UR36 ;  /* 0x00000024001c7c82 */ /* 0x000fe20008000000 */
[----:B------:R-:W-:Y:S01]  /*fb90*/  UMOV UR27, UR35 ;  /* 0x00000023001b7c82 */ /* 0x000fe20008000000 */
[----:B------:R-:W-:Y:S01]  /*fba0*/  UMOV UR21, 0x30000 ;  /* 0x0003000000157882 */ /* 0x000fe20000000000 */
[----:B------:R-:W-:Y:S01]  /*fbb0*/  UMOV UR17, UR33 ;  /* 0x0000002100117c82 */ /* 0x000fe20008000000 */
[----:B------:R-:W-:Y:S01]  /*fbc0*/  UMOV UR18, UR34 ;  /* 0x0000002200127c82 */ /* 0x000fe20008000000 */
[----:B------:R-:W-:Y:S01]  /*fbd0*/  UMOV UR20, UR36 ;  /* 0x0000002400147c82 */ /* 0x000fe20008000000 */
[----:B------:R-:W-:Y:S01]  /*fbe0*/  UMOV UR9, UR33 ;  /* 0x0000002100097c82 */ /* 0x000fe20008000000 */
[----:B------:R-:W-:Y:S01]  /*fbf0*/  UMOV UR11, UR19 ;  /* 0x00000013000b7c82 */ /* 0x000fe20008000000 */
[----:B------:R-:W-:Y:S01]  /*fc00*/  UMOV UR12, UR36 ;  /* 0x00000024000c7c82 */ /* 0x000fe20008000000 */
[----:B------:R0:W-:Y:S01]  /*fc10*/  UTMALDG.3D [UR24], [UR14], desc[UR22] ;  /* 0x000016180e0075b4 */ /* 0x0001e20008011000 */
[----:B------:R-:W-:Y:S01]  /*fc20*/  UMOV UR10, UR26 ;  /* 0x0000001a000a7c82 */ /* 0x000fe20008000000 */
[----:B------:R-:W-:-:S02]  /*fc30*/  LOP3.LUT R5, R5, R6, RZ, 0x3c, !PT ;  /* 0x0000000605057212 */ /* 0x000fc400078e3cff */
[----:B------:R-:W-:Y:S01]  /*fc40*/  SEL R7, R7, RZ, P0 ;  /* 0x000000ff07077207 */ /* 0x000fe20000000000 */
[----:B------:R0:W-:Y:S01]  /*fc50*/  UTMALDG.3D.MULTICAST [UR16], [UR42], UR21, desc[UR22] ;  /* 0x000016102a0073b4 */ /* 0x0001e20008011815 */
[----:B------:R0:W-:Y:S02]  /*fc60*/  UTMALDG.3D.MULTICAST [UR8], [UR42], UR21, desc[UR22] ;  /* 0x000016082a0073b4 */ /* 0x0001e40008011815 */
[----:B0-----:R-:W-:Y:S05]  /*fc70*/  @P1 BRA `(.L_x_428) ;  /* 0xfffffffc000c1947 */ /* 0x001fea000383ffff */
.L_x_425:
[----:B------:R-:W-:Y:S05]  /*fc80*/  BSYNC B1 ;  /* 0x0000000000017941 */ /* 0x000fea0003800000 */
.L_x_424:
[----:B------:R-:W-:Y:S01]  /*fc90*/  LOP3.LUT P2, RZ, R3, 0xff, RZ, 0xc0, !PT ;  /* 0x000000ff03ff7812 */ /* 0x000fe2000784c0ff */
[C---:B------:R-:W-:Y:S01]  /*fca0*/  IMAD.IADD R12, R11.reuse, 0x1, R12 ;  /* 0x000000010b0c7824 */ /* 0x040fe200078e020c */
[----:B------:R-:W-:Y:S01]  /*fcb0*/  ULDC.64 UR8, c[0x0][0x650] ;  /* 0x0001940000087ab9 */ /* 0x000fe20000000a00 */
[----:B------:R-:W-:Y:S01]  /*fcc0*/  BSSY B1, `(.L_x_429) ;  /* 0x0000070000017945 */ /* 0x000fe20003800000 */
[----:B------:R-:W-:Y:S01]  /*fcd0*/  IMAD.MOV.U32 R8, RZ, RZ, -0x1 ;  /* 0xffffffffff087424 */ /* 0x000fe200078e00ff */
[----:B------:R-:W-:Y:S02]  /*fce0*/  PRMT R6, RZ, 0x7610, R6 ;  /* 0x00007610ff067816 */ /* 0x000fe40000000006 */
[----:B------:R-:W-:Y:S02]  /*fcf0*/  ISETP.GT.U32.AND P0, PT, R12, 0x1, PT ;  /* 0x000000010c00780c */ /* 0x000fe40003f04070 */
[----:B------:R-:W-:Y:S02]  /*fd00*/  SHF.R.U32.HI R3, RZ, 0x1, R12 ;  /* 0x00000001ff037819 */ /* 0x000fe4000001160c */
[----:B------:R-:W-:-:S02]  /*fd10*/  ISETP.LT.U32.AND P0, PT, R11, 0x2, P0 ;  /* 0x000000020b00780c */ /* 0x000fc40000701070 */
[----:B------:R-:W0:Y:S01]  /*fd20*/  @P2 S2R R5, SR_CgaCtaId ;  /* 0x0000000000052919 */ /* 0x000e220000008800 */
[----:B------:R-:W-:Y:S02]  /*fd30*/  @P2 MOV R4, 0x400 ;  /* 0x0000040000042802 */ /* 0x000fe40000000f00 */
[----:B------:R-:W-:Y:S02]  /*fd40*/  LOP3.LUT R3, R3, 0x1, RZ, 0xc0, !PT ;  /* 0x0000000103037812 */ /* 0x000fe400078ec0ff */
[----:B------:R-:W-:Y:S02]  /*fd50*/  LOP3.LUT R12, R12, 0x1, RZ, 0xc0, !PT ;  /* 0x000000010c0c7812 */ /* 0x000fe400078ec0ff */
[----:B------:R-:W-:-:S04]  /*fd60*/  ISETP.NE.U32.AND P1, PT, R3, 0x1, PT ;  /* 0x000000010300780c */ /* 0x000fc80003f25070 */
[----:B------:R-:W-:-:S04]  /*fd70*/  ISETP.GT.U32.AND P1, PT, R11, 0x1, !P1 ;  /* 0x000000010b00780c */ /* 0x000fc80004f24070 */
[----:B------:R-:W-:Y:S02]  /*fd80*/  SEL R3, RZ, 0x1, !P1 ;  /* 0x00000001ff037807 */ /* 0x000fe40004800000 */
[----:B0-----:R-:W-:Y:S01]  /*fd90*/  @P2 LEA R4, R5, R4, 0x18 ;  /* 0x0000000405042211 */ /* 0x001fe200078ec0ff */
[----:B------:R-:W-:-:S03]  /*fda0*/  IMAD.MOV.U32 R5, RZ, RZ, -0x1 ;  /* 0xffffffffff057424 */ /* 0x000fc600078e00ff */
[----:B------:R0:W-:Y:S01]  /*fdb0*/  @P2 SYNCS.ARRIVE.TRANS64.A1T0 RZ, [R4+URZ+0x38], RZ ;  /* 0x000038ff04ff29a7 */ /* 0x0001e2000810003f */
[----:B------:R-:W-:-:S04]  /*fdc0*/  IADD3 R16, P2, R16, UR30, RZ ;  /* 0x0000001e10107c10 */ /* 0x000fc8000ff5e0ff */
[----:B------:R-:W-:Y:S02]  /*fdd0*/  IADD3.X R17, R17, UR7, RZ, P2, !PT ;  /* 0x0000000711117c10 */ /* 0x000fe400097fe4ff */
[----:B------:R-:W-:Y:S02]  /*fde0*/  ISETP.GE.U32.AND P2, PT, R16, UR8, PT ;  /* 0x0000000810007c0c */ /* 0x000fe4000bf46070 */
[----:B0-----:R-:W-:Y:S02]  /*fdf0*/  SEL R4, RZ, 0x1, !P0 ;  /* 0x00000001ff047807 */ /* 0x001fe40004000000 */
[----:B------:R-:W-:Y:S02]  /*fe00*/  ISETP.GE.U32.AND.EX P0, PT, R17, UR9, PT, P2 ;  /* 0x0000000911007c0c */ /* 0x000fe4000bf06120 */
[----:B------:R-:W-:Y:S01]  /*fe10*/  LOP3.LUT R13, R3, R13, R4, 0x96, !PT ;  /* 0x0000000d030d7212 */ /* 0x000fe200078e9604 */
[----:B------:R-:W-:Y:S01]  /*fe20*/  IMAD.MOV.U32 R4, RZ, RZ, -0x1 ;  /* 0xffffffffff047424 */ /* 0x000fe200078e00ff */
[----:B------:R-:W-:-:S09]  /*fe30*/  PRMT R3, RZ, 0x7610, R3 ;  /* 0x00007610ff037816 */ /* 0x000fd20000000003 */
[----:B------:R-:W-:Y:S05]  /*fe40*/  @P0 BRA `(.L_x_430) ;  /* 0x00000004005c0947 */ /* 0x000fea0003800000 */
[----:B------:R-:W-:Y:S01]  /*fe50*/  ULDC.64 UR8, c[0x0][0x628] ;  /* 0x00018a0000087ab9 */ /* 0x000fe20000000a00 */
[----:B------:R-:W0:Y:S01]  /*fe60*/  S2R R15, SR_CTAID.X ;  /* 0x00000000000f7919 */ /* 0x000e220000002500 */
[----:B------:R-:W-:Y:S01]  /*fe70*/  ISETP.NE.U32.AND P0, PT, RZ, UR8, PT ;  /* 0x00000008ff007c0c */ /* 0x000fe2000bf05070 */
[----:B------:R-:W-:Y:S01]  /*fe80*/  ULDC UR11, c[0x0][0x630] ;  /* 0x00018c00000b7ab9 */ /* 0x000fe20000000800 */
[----:B------:R-:W-:Y:S01]  /*fe90*/  IMAD.MOV.U32 R4, RZ, RZ, R16 ;  /* 0x000000ffff047224 */ /* 0x000fe200078e0010 */
[----:B------:R-:W1:Y:S01]  /*fea0*/  S2R R14, SR_CTAID.Y ;  /* 0x00000000000e7919 */ /* 0x000e620000002600 */
[----:B------:R-:W-:Y:S01]  /*feb0*/  ISETP.NE.AND.EX P0, PT, RZ, UR9, PT, P0 ;  /* 0x00000009ff007c0c */ /* 0x000fe2000bf05300 */
[----:B------:R-:W-:-:S12]  /*fec0*/  IMAD.MOV.U32 R5, RZ, RZ, R17 ;  /* 0x000000ffff057224 */ /* 0x000fd800078e0011 */
[----:B------:R-:W-:Y:S05]  /*fed0*/  @!P0 BRA `(.L_x_431) ;  /* 0x0000000000288947 */ /* 0x000fea0003800000 */
[----:B------:R-:W-:Y:S02]  /*fee0*/  ULDC UR10, c[0x0][0x634] ;  /* 0x00018d00000a7ab9 */ /* 0x000fe40000000800 */
[----:B------:R-:W-:-:S05]  /*fef0*/  IADD3 R9, P0, R16, UR10, RZ ;  /* 0x0000000a10097c10 */ /* 0x000fca000ff1e0ff */
[----:B------:R-:W-:-:S04]  /*ff00*/  IMAD.X R19, RZ, RZ, R17, P0 ;  /* 0x000000ffff137224 */ /* 0x000fc800000e0611 */
[----:B------:R-:W-:-:S04]  /*ff10*/  IMAD.WIDE.U32 R6, R19, UR8, RZ ;  /* 0x0000000813067c25 */ /* 0x000fc8000f8e00ff */
[----:B------:R-:W-:-:S04]  /*ff20*/  IMAD.WIDE.U32 R6, P0, R9, UR9, R6 ;  /* 0x0000000909067c25 */ /* 0x000fc8000f800006 */
[----:B------:R-:W-:Y:S01]  /*ff30*/  IMAD.WIDE.U32 R8, R9, UR8, RZ ;  /* 0x0000000809087c25 */ /* 0x000fe2000f8e00ff */
[----:B------:R-:W-:-:S03]  /*ff40*/  IADD3.X R5, RZ, RZ, RZ, P0, !PT ;  /* 0x000000ffff057210 */ /* 0x000fc600007fe4ff */
[----:B------:R-:W-:Y:S01]  /*ff50*/  IMAD.MOV.U32 R4, RZ, RZ, R7 ;  /* 0x000000ffff047224 */ /* 0x000fe200078e0007 */
[----:B------:R-:W-:-:S05]  /*ff60*/  IADD3 RZ, P0, R9, R6, RZ ;  /* 0x0000000609ff7210 */ /* 0x000fca0007f1e0ff */
[----:B------:R-:W-:-:S08]  /*ff70*/  IMAD.WIDE.U32.X R4, R19, UR9, R4, P0 ;  /* 0x0000000913047c25 */ /* 0x000fd000080e0404 */
.L_x_431:
[--C-:B------:R-:W-:Y:S01]  /*ff80*/  SHF.R.U64 R8, R4, UR11, R5.reuse ;  /* 0x0000000b04087c19 */ /* 0x100fe20008001205 */
[----:B------:R-:W-:Y:S01]  /*ff90*/  ULDC.64 UR8, c[0x0][0x620] ;  /* 0x0001880000087ab9 */ /* 0x000fe20000000a00 */
[----:B------:R-:W-:Y:S01]  /*ffa0*/  SHF.R.U32.HI R4, RZ, UR11, R5 ;  /* 0x0000000bff047c19 */ /* 0x000fe20008011605 */
[----:B------:R-:W2:Y:S01]  /*ffb0*/  LDC R22, c[0x0][0x144] ;  /* 0x00005100ff167b82 */ /* 0x000ea20000000800 */
[----:B------:R-:W-:Y:S01]  /*ffc0*/  IADD3 R7, P0, RZ, -R8, RZ ;  /* 0x80000008ff077210 */ /* 0x000fe20007f1e0ff */
[----:B------:R-:W-:Y:S01]  /*ffd0*/  ULDC.64 UR14, c[0x0][0x640] ;  /* 0x00019000000e7ab9 */ /* 0x000fe20000000a00 */
[----:B------:R-:W-:Y:S01]  /*ffe0*/  ULDC UR10, c[0x0][0x608] ;  /* 0x00018200000a7ab9 */ /* 0x000fe20000000800 */
[----:B------:R-:W-:Y:S02]  /*fff0*/  UISETP.NE.AND UP0, UPT, UR39, URZ, UPT ;  /* 0x0000003f2700728c */ /* 0x000fe4000bf05270 */
[----:B------:R-:W-:Y:S01]  /*10000*/  IMAD.X R4, RZ, RZ, ~R4, P0 ;  /* 0x000000ffff047224 */ /* 0x000fe200000e0e04 */
[----:B------:R-:W-:Y:S01]  /*10010*/  ISETP.NE.U32.AND P0, PT, RZ, UR14, PT ;  /* 0x0000000eff007c0c */ /* 0x000fe2000bf05070 */
[----:B------:R-:W3:Y:S02]  /*10020*/  LDC R19, c[0x0][0x148] ;  /* 0x00005200ff137b82 */ /* 0x000ee40000000800 */
[----:B------:R-:W-:Y:S01]  /*10030*/  IMAD R6, R4, UR8, RZ ;  /* 0x0000000804067c24 */ /* 0x000fe2000f8e02ff */
[----:B------:R-:W-:Y:S01]  /*10040*/  ISETP.NE.AND.EX P0, PT, RZ, UR15, PT, P0 ;  /* 0x0000000fff007c0c */ /* 0x000fe2000bf05300 */
[----:B------:R-:W-:Y:S01]  /*10050*/  IMAD.WIDE.U32 R4, R7, UR8, R16 ;  /* 0x0000000807047c25 */ /* 0x000fe2000f8e0010 */
[----:B------:R-:W-:Y:S01]  /*10060*/  ULDC UR8, c[0x0][0x150] ;  /* 0x0000540000087ab9 */ /* 0x000fe20000000800 */
[----:B------:R-:W-:-:S02]  /*10070*/  PLOP3.LUT P2, PT, PT, PT, UP0, 0x80, 0x0 ;  /* 0x000000000000781c */ /* 0x000fc40003f4f008 */
[----:B------:R-:W-:Y:S01]  /*10080*/  IMAD R7, R7, UR9, R6 ;  /* 0x0000000907077c24 */ /* 0x000fe2000f8e0206 */
[----:B0-----:R-:W-:Y:S01]  /*10090*/  I2FP.F32.U32 R6, R15 ;  /* 0x0000000f00067245 */ /* 0x001fe20000201000 */
[----:B------:R-:W-:Y:S02]  /*100a0*/  ULDC UR9, c[0x0][0x154] ;  /* 0x0000550000097ab9 */ /* 0x000fe40000000800 */
[----:B------:R-:W-:Y:S02]  /*100b0*/  IMAD.IADD R5, R5, 0x1, R7 ;  /* 0x0000000105057824 */ /* 0x000fe400078e0207 */
[----:B------:R-:W-:Y:S01]  /*100c0*/  FMUL R6, R6, UR8 ;  /* 0x0000000806067c20 */ /* 0x000fe20008400000 */
[----:B------:R-:W-:Y:S02]  /*100d0*/  ULDC UR8, c[0x0][0x618] ;  /* 0x0001860000087ab9 */ /* 0x000fe40000000800 */
[--C-:B------:R-:W-:Y:S02]  /*100e0*/  SHF.R.U64 R9, R4, UR8, R5.reuse ;  /* 0x0000000804097c19 */ /* 0x100fe40008001205 */
[----:B-1----:R-:W-:Y:S01]  /*100f0*/  I2FP.F32.U32 R4, R14 ;  /* 0x0000000e00047245 */ /* 0x002fe20000201000 */
[----:B------:R-:W0:Y:S04]  /*10100*/  F2I.U32.TRUNC.NTZ R6, R6 ;  /* 0x0000000600067305 */ /* 0x000e28000020f000 */
[----:B------:R-:W-:Y:S01]  /*10110*/  FMUL R21, R4, UR9 ;  /* 0x0000000904157c20 */ /* 0x000fe20008400000 */
[----:B------:R-:W-:Y:S01]  /*10120*/  SHF.R.U32.HI R4, RZ, UR8, R5 ;  /* 0x00000008ff047c19 */ /* 0x000fe20008011605 */
[----:B------:R-:W-:-:S03]  /*10130*/  ULDC UR8, c[0x0][0x658] ;  /* 0x0001960000087ab9 */ /* 0x000fc60000000800 */
[--C-:B------:R-:W-:Y:S01]  /*10140*/  SHF.R.U64 R20, R9, UR10, R4.reuse ;  /* 0x0000000a09147c19 */ /* 0x100fe20008001204 */
[----:B------:R-:W1:Y:S01]  /*10150*/  F2I.U32.TRUNC.NTZ R21, R21 ;  /* 0x0000001500157305 */ /* 0x000e62000020f000 */
[----:B------:R-:W-:-:S04]  /*10160*/  SHF.R.U32.HI R5, RZ, UR10, R4 ;  /* 0x0000000aff057c19 */ /* 0x000fc80008011604 */
[--C-:B------:R-:W-:Y:S01]  /*10170*/  SHF.R.U64 R18, R20, UR8, R5.reuse ;  /* 0x0000000814127c19 */ /* 0x100fe20008001205 */
[----:B0-----:R-:W-:Y:S01]  /*10180*/  IMAD.MOV R6, RZ, RZ, -R6 ;  /* 0x000000ffff067224 */ /* 0x001fe200078e0a06 */
[----:B------:R-:W-:-:S03]  /*10190*/  SHF.R.U32.HI R23, RZ, UR8, R5 ;  /* 0x00000008ff177c19 */ /* 0x000fc60008011605 */
[----:B--2---:R-:W-:Y:S02]  /*101a0*/  IMAD R15, R22, R6, R15 ;  /* 0x00000006160f7224 */ /* 0x004fe400078e020f */
[----:B------:R-:W-:Y:S02]  /*101b0*/  IMAD.MOV.U32 R4, RZ, RZ, R18 ;  /* 0x000000ffff047224 */ /* 0x000fe400078e0012 */
[----:B------:R-:W-:Y:S01]  /*101c0*/  IMAD.MOV.U32 R5, RZ, RZ, R23 ;  /* 0x000000ffff057224 */ /* 0x000fe200078e0017 */
[----:B-1----:R-:W-:Y:S06]  /*101d0*/  @!P0 BRA `(.L_x_432) ;  /* 0x0000000000288947 */ /* 0x002fec0003800000 */
[----:B------:R-:W-:Y:S02]  /*101e0*/  ULDC UR8, c[0x0][0x64c] ;  /* 0x0001930000087ab9 */ /* 0x000fe40000000800 */
[----:B------:R-:W-:-:S05]  /*101f0*/  IADD3 R5, P0, R18, UR8, RZ ;  /* 0x0000000812057c10 */ /* 0x000fca000ff1e0ff */
[----:B------:R-:W-:-:S04]  /*10200*/  IMAD.X R23, RZ, RZ, R23, P0 ;  /* 0x000000ffff177224 */ /* 0x000fc800000e0617 */
[----:B------:R-:W-:-:S04]  /*10210*/  IMAD.WIDE.U32 R6, R23, UR14, RZ ;  /* 0x0000000e17067c25 */ /* 0x000fc8000f8e00ff */
[----:B------:R-:W-:-:S04]  /*10220*/  IMAD.WIDE.U32 R6, P0, R5, UR15, R6 ;  /* 0x0000000f05067c25 */ /* 0x000fc8000f800006 */
[----:B------:R-:W-:-:S04]  /*10230*/  IMAD.WIDE.U32 R4, R5, UR14, RZ ;  /* 0x0000000e05047c25 */ /* 0x000fc8000f8e00ff */
[----:B------:R-:W-:Y:S01]  /*10240*/  IMAD.MOV.U32 R4, RZ, RZ, R7 ;  /* 0x000000ffff047224 */ /* 0x000fe200078e0007 */
[----:B------:R-:W-:Y:S01]  /*10250*/  IADD3 RZ, P1, R5, R6, RZ ;  /* 0x0000000605ff7210 */ /* 0x000fe20007f3e0ff */
[----:B------:R-:W-:-:S04]  /*10260*/  IMAD.X R5, RZ, RZ, RZ, P0 ;  /* 0x000000ffff057224 */ /* 0x000fc800000e06ff */
[----:B------:R-:W-:-:S08]  /*10270*/  IMAD.WIDE.U32.X R4, R23, UR15, R4, P1 ;  /* 0x0000000f17047c25 */ /* 0x000fd000088e0404 */
.L_x_432:
[----:B------:R-:W-:Y:S01]  /*10280*/  ULDC UR8, c[0x0][0x648] ;  /* 0x0001920000087ab9 */ /* 0x000fe20000000800 */
[----:B------:R-:W-:Y:S01]  /*10290*/  IADD3 R21, -R21, RZ, RZ ;  /* 0x000000ff15157210 */ /* 0x000fe20007ffe1ff */
[----:B------:R-:W-:Y:S01]  /*102a0*/  UISETP.NE.AND UP0, UPT, UR39, URZ, UPT ;  /* 0x0000003f2700728c */ /* 0x000fe2000bf05270 */
[----:B------:R-:W-:Y:S01]  /*102b0*/  SHF.R.U64 R5, R4, UR8, R5 ;  /* 0x0000000804057c19 */ /* 0x000fe20008001205 */
[----:B------:R-:W-:Y:S01]  /*102c0*/  ULDC UR8, c[0x0][0x638] ;  /* 0x00018e0000087ab9 */ /* 0x000fe20000000800 */
[----:B------:R-:W-:Y:S01]  /*102d0*/  LOP3.LUT R20, R20, UR6, RZ, 0xc0, !PT ;  /* 0x0000000614147c12 */ /* 0x000fe2000f8ec0ff */
[----:B---3--:R-:W-:Y:S01]  /*102e0*/  @P2 IMAD R15, R19, R21, R14 ;  /* 0x00000015130f2224 */ /* 0x008fe200078e020e */
[----:B------:R-:W-:Y:S01]  /*102f0*/  LOP3.LUT R9, R9, UR4, RZ, 0xc0, !PT ;  /* 0x0000000409097c12 */ /* 0x000fe2000f8ec0ff */
[----:B------:R-:W-:Y:S01]  /*10300*/  IMAD.MOV R7, RZ, RZ, -R5 ;  /* 0x000000ffff077224 */ /* 0x000fe200078e0a05 */
[----:B------:R-:W-:Y:S01]  /*10310*/  ULDC UR9, c[0x0][0x610] ;  /* 0x0001840000097ab9 */ /* 0x000fe20000000800 */
[----:B------:R-:W-:Y:S01]  /*10320*/  IMAD R20, R5, UR5, R20 ;  /* 0x0000000505147c24 */ /* 0x000fe2000f8e0214 */
[----:B------:R-:W-:Y:S01]  /*10330*/  PLOP3.LUT P0, PT, PT, PT, UP0, 0x40, 0x0 ;  /* 0x000000000000781c */ /* 0x000fe20003f0e808 */
[----:B------:R-:W-:Y:S01]  /*10340*/  IMAD R18, R7, UR8, R18 ;  /* 0x0000000807127c24 */ /* 0x000fe2000f8e0212 */
[----:B------:R-:W-:Y:S01]  /*10350*/  ULDC UR8, c[0x0][0x600] ;  /* 0x0001800000087ab9 */ /* 0x000fe20000000800 */
[----:B------:R-:W-:Y:S01]  /*10360*/  IMAD R15, R20, UR9, R15 ;  /* 0x00000009140f7c24 */ /* 0x000fe2000f8e020f */
[----:B------:R-:W-:Y:S01]  /*10370*/  PLOP3.LUT P1, PT, PT, PT, UP0, 0x40, 0x0 ;  /* 0x000000000000781c */ /* 0x000fe20003f2e808 */
[----:B------:R-:W-:-:S02]  /*10380*/  IMAD R18, R18, UR8, R9 ;  /* 0x0000000812127c24 */ /* 0x000fc4000f8e0209 */
[----:B------:R-:W-:-:S03]  /*10390*/  IMAD.MOV.U32 R6, RZ, RZ, 0x1 ;  /* 0x00000001ff067424 */ /* 0x000fc600078e00ff */
[----:B------:R-:W-:Y:S02]  /*103a0*/  SEL R5, R18, R15, P0 ;  /* 0x0000000f12057207 */ /* 0x000fe40000000000 */
[----:B------:R-:W-:-:S07]  /*103b0*/  SEL R4, R15, R18, P1 ;  /* 0x000000120f047207 */ /* 0x000fce0000800000 */
.L_x_430:
[----:B------:R-:W-:Y:S05]  /*103c0*/  BSYNC B1 ;  /* 0x0000000000017941 */ /* 0x000fea0003800000 */
.L_x_429:
[----:B------:R-:W-:-:S13]  /*103d0*/  LOP3.LUT P0, RZ, R6, 0xff, RZ, 0xc0, !PT ;  /* 0x000000ff06ff7812 */ /* 0x000fda000780c0ff */
[----:B------:R-:W-:Y:S05]  /*103e0*/  @P0 BRA `(.L_x_433) ;  /* 0xfffffff000f80947 */ /* 0x000fea000383ffff */
[----:B------:R-:W-:Y:S05]  /*103f0*/  BSYNC B0 ;  /* 0x0000000000007941 */ /* 0x000fea0003800000 */
.L_x_422:
[----:B------:R-:W-:-:S03]  /*10400*/  UMOV UR8, 0xffffffff ;  /* 0xffffffff00087882 */ /* 0x000fc60000000000 */
[----:B------:R-:W-:Y:S05]  /*10410*/  BRA.DIV UR8, `(.L_x_434) ;  /* 0x0000000208d07947 */ /* 0x000fea000b800000 */
[----:B------:R-:W-:-:S13]  /*10420*/  ELECT P6, URZ, PT ;  /* 0x00000000003f782f */ /* 0x000fda00038c0000 */
.L_x_446:
[----:B------:R-:W-:Y:S04]  /*10430*/  BSSY B0, `(.L_x_435) ;  /* 0x000001a000007945 */ /* 0x000fe80003800000 */
[----:B------:R-:W-:Y:S05]  /*10440*/  @!P6 BRA `(.L_x_436) ;  /* 0x000000000060e947 */ /* 0x000fea0003800000 */
[----:B------:R-:W-:-:S04]  /*10450*/  ULOP3.LUT UR8, UR38, 0x2, URZ, 0xfc, !UPT ;  /* 0x0000000226087892 */ /* 0x000fc8000f8efc3f */
[----:B------:R-:W-:-:S06]  /*10460*/  UISETP.NE.AND UP0, UPT, UR8, 0x3, UPT ;  /* 0x000000030800788c */ /* 0x000fcc000bf05270 */
[----:B------:R-:W-:-:S13]  /*10470*/  PLOP3.LUT P0, PT, PT, PT, UP0, 0x80, 0x0 ;  /* 0x000000000000781c */ /* 0x000fda0003f0f008 */
[----:B------:R-:W-:Y:S05]  /*10480*/  @!P0 BRA `(.L_x_437) ;  /* 0x0000000000048947 */ /* 0x000fea0003800000 */
[----:B------:R-:W-:Y:S01]  /*10490*/  BPT.TRAP 0x1 ;  /* 0x000000040000795c */ /* 0x000fe20000300000 */
.L_x_437:
[----:B------:R-:W0:Y:S01]  /*104a0*/  S2R R3, SR_CgaCtaId ;  /* 0x0000000000037919 */ /* 0x000e220000008800 */
[----:B------:R-:W-:Y:S02]  /*104b0*/  MOV R0, 0x400 ;  /* 0x0000040000007802 */ /* 0x000fe40000000f00 */
[----:B------:R-:W-:Y:S02]  /*104c0*/  SHF.L.U32 R2, R13, 0x1f, RZ ;  /* 0x0000001f0d027819 */ /* 0x000fe400000006ff */
[----:B0-----:R-:W-:-:S05]  /*104d0*/  LEA R3, R3, R0, 0x18 ;  /* 0x0000000003037211 */ /* 0x001fca00078ec0ff */
[----:B------:R-:W-:-:S04]  /*104e0*/  VIADD R3, R3, 0x10 ;  /* 0x0000001003037836 */ /* 0x000fc80000000000 */
[C---:B------:R-:W-:Y:S02]  /*104f0*/  IMAD R5, R12.reuse, 0x8, R3 ;  /* 0x000000080c057824 */ /* 0x040fe400078e0203 */
[----:B------:R-:W-:Y:S02]  /*10500*/  VIADD R12, R12, 0x1 ;  /* 0x000000010c0c7836 */ /* 0x000fe40000000000 */
[----:B------:R-:W0:Y:S03]  /*10510*/  SYNCS.PHASECHK.TRANS64.TRYWAIT P0, [R5+URZ], R2 ;  /* 0x00000002050075a7 */ /* 0x000e26000800017f */
[----:B------:R-:W-:-:S04]  /*10520*/  ISETP.NE.AND P1, PT, R12, 0x2, PT ;  /* 0x000000020c00780c */ /* 0x000fc80003f25270 */
[----:B------:R-:W-:Y:S02]  /*10530*/  SEL R0, RZ, 0x1, P1 ;  /* 0x00000001ff007807 */ /* 0x000fe40000800000 */
[----:B------:R-:W-:Y:S02]  /*10540*/  SEL R12, R12, RZ, P1 ;  /* 0x000000ff0c0c7207 */ /* 0x000fe40000800000 */
[----:B------:R-:W-:Y:S01]  /*10550*/  LOP3.LUT R0, R13, R0, RZ, 0x3c, !PT ;  /* 0x000000000d007212 */ /* 0x000fe200078e3cff */
[----:B0-----:R-:W-:Y:S06]  /*10560*/  @!P0 BRA `(.L_x_438) ;  /* 0x00000000009c8947 */ /* 0x001fec0003800000 */
.L_x_447:
[----:B------:R-:W-:Y:S01]  /*10570*/  IMAD R3, R12, 0x8, R3 ;  /* 0x000000080c037824 */ /* 0x000fe200078e0203 */
[----:B------:R-:W-:-:S07]  /*10580*/  SHF.L.U32 R0, R0, 0x1f, RZ ;  /* 0x0000001f00007819 */ /* 0x000fce00000006ff */
.L_x_439:
[----:B-1----:R1:W2:Y:S02]  /*10590*/  SYNCS.PHASECHK.TRANS64.TRYWAIT P0, [R3+URZ], R0 ;  /* 0x00000000030075a7 */ /* 0x0022a4000800017f */
[----:B--2---:R-:W-:Y:S05]  /*105a0*/  @!P0 NANOSLEEP.SYNCS 0x989680 ;  /* 0x009896800000895d */ /* 0x004fea0003900000 */
[----:B------:R-:W2:Y:S02]  /*105b0*/  @!P0 SYNCS.PHASECHK.TRANS64 P0, [R3+URZ], R0 ;  /* 0x00000000030085a7 */ /* 0x000ea4000800007f */
[----:B--2---:R-:W-:Y:S05]  /*105c0*/  @!P0 BRA `(.L_x_439) ;  /* 0xfffffffc00f08947 */ /* 0x004fea000383ffff */
.L_x_436:
[----:B------:R-:W-:Y:S05]  /*105d0*/  BSYNC B0 ;  /* 0x0000000000007941 */ /* 0x000fea0003800000 */
.L_x_435:
[----:B------:R-:W-:Y:S05]  /*105e0*/  EXIT ;  /* 0x000000000000794d */ /* 0x000fea0003800000 */
.L_x_21:
[----:B-1----:R1:W2:Y:S02]  /*105f0*/  SYNCS.PHASECHK.TRANS64.TRYWAIT P1, [R3+URZ], R0 ;  /* 0x00000000030075a7 */ /* 0x0022a4000802017f */
[----:B--2---:R-:W-:Y:S05]  /*10600*/  @!P1 NANOSLEEP.SYNCS 0x989680 ;  /* 0x009896800000995d */ /* 0x004fea0003900000 */
[----:B------:R-:W2:Y:S02]  /*10610*/  @!P1 SYNCS.PHASECHK.TRANS64 P1, [R3+URZ], R0 ;  /* 0x00000000030095a7 */ /* 0x000ea4000802007f */
[----:B--2---:R-:W-:Y:S05]  /*10620*/  @!P1 BRA `(.L_x_21) ;  /* 0xfffffffc00f09947 */ /* 0x004fea000383ffff */
[----:B------:R-:W-:Y:S05]  /*10630*/  BRA `(.L_x_20) ;  /* 0xffffff10000c7947 */ /* 0x000fea000383ffff */
.L_x_26:
[----:B-1----:R1:W2:Y:S02]  /*10640*/  SYNCS.PHASECHK.TRANS64.TRYWAIT P1, [R3+URZ], R0 ;  /* 0x00000000030075a7 */ /* 0x0022a4000802017f */
[----:B--2---:R-:W-:Y:S05]  /*10650*/  @!P1 NANOSLEEP.SYNCS 0x989680 ;  /* 0x009896800000995d */ /* 0x004fea0003900000 */
[----:B------:R-:W2:Y:S02]  /*10660*/  @!P1 SYNCS.PHASECHK.TRANS64 P1, [R3+URZ], R0 ;  /* 0x00000000030095a7 */ /* 0x000ea4000802007f */
[----:B--2---:R-:W-:Y:S05]  /*10670*/  @!P1 BRA `(.L_x_26) ;  /* 0xfffffffc00f09947 */ /* 0x004fea000383ffff */
[----:B------:R-:W-:Y:S05]  /*10680*/  BRA `(.L_x_25) ;  /* 0xffffff1800147947 */ /* 0x000fea000383ffff */
.L_x_423:
[----:B------:R-:W-:Y:S01]  /*10690*/  BSSY B1, `(.L_x_440) ;  /* 0x0000006000017945 */ /* 0x000fe20003800000 */
[----:B------:R-:W-:-:S07]  /*106a0*/  IMAD.MOV.U32 R15, RZ, RZ, -0x1 ;  /* 0xffffffffff0f7424 */ /* 0x000fce00078e00ff */
[----:B------:R-:W-:Y:S05]  /*106b0*/  WARPSYNC.COLLECTIVE R15, `(.L_x_441) ;  /* 0x000000000f0c7348 */ /* 0x000fea0003c00000 */
[----:B------:R-:W-:Y:S02]  /*106c0*/  ELECT P6, UR62, PT ;  /* 0x00000000003e782f */ /* 0x000fe400038c0000 */
[----:B------:R-:W-:Y:S01]  /*106d0*/  MOV R14, UR62 ;  /* 0x0000003e000e7c02 */ /* 0x000fe20008000f00 */
[----:B------:R-:W-:Y:S10]  /*106e0*/  ENDCOLLECTIVE ;  /* 0x000000000000791b */ /* 0x000ff40003800000 */
.L_x_441:
[----:B------:R-:W-:Y:S05]  /*106f0*/  BSYNC B1 ;  /* 0x0000000000017941 */ /* 0x000fea0003800000 */
.L_x_440:
[----:B------:R-:W-:Y:S05]  /*10700*/  BRA `(.L_x_442) ;  /* 0xfffffff0003c7947 */ /* 0x000fea000383ffff */
.L_x_426:
[----:B-1----:R1:W2:Y:S02]  /*10710*/  SYNCS.PHASECHK.TRANS64.TRYWAIT P0, [R19+URZ+0x10], R6 ;  /* 0x00001006130075a7 */ /* 0x0022a4000800017f */
[----:B--2---:R-:W-:Y:S05]  /*10720*/  @!P0 NANOSLEEP.SYNCS 0x989680 ;  /* 0x009896800000895d */ /* 0x004fea0003900000 */
[----:B------:R-:W2:Y:S02]  /*10730*/  @!P0 SYNCS.PHASECHK.TRANS64 P0, [R19+URZ+0x10], R6 ;  /* 0x00001006130085a7 */ /* 0x000ea4000800007f */
[----:B--2---:R-:W-:Y:S05]  /*10740*/  @!P0 BRA `(.L_x_426) ;  /* 0xfffffffc00f08947 */ /* 0x004fea000383ffff */
[----:B------:R-:W-:Y:S05]  /*10750*/  BRA `(.L_x_443) ;  /* 0xfffffff000787947 */ /* 0x000fea000383ffff */
.L_x_434:
[----:B------:R-:W-:Y:S01]  /*10760*/  BSSY B0, `(.L_x_444) ;  /* 0x0000006000007945 */ /* 0x000fe20003800000 */
[----:B------:R-:W-:-:S07]  /*10770*/  IMAD.MOV.U32 R15, RZ, RZ, -0x1 ;  /* 0xffffffffff0f7424 */ /* 0x000fce00078e00ff */
[----:B------:R-:W-:Y:S05]  /*10780*/  WARPSYNC.COLLECTIVE R15, `(.L_x_445) ;  /* 0x000000000f0c7348 */ /* 0x000fea0003c00000 */
[----:B------:R-:W-:Y:S02]  /*10790*/  ELECT P6, UR62, PT ;  /* 0x00000000003e782f */ /* 0x000fe400038c0000 */
[----:B------:R-:W-:Y:S01]  /*107a0*/  MOV R14, UR62 ;  /* 0x0000003e000e7c02 */ /* 0x000fe20008000f00 */
[----:B------:R-:W-:Y:S10]  /*107b0*/  ENDCOLLECTIVE ;  /* 0x000000000000791b */ /* 0x000ff40003800000 */
.L_x_445:
[----:B------:R-:W-:Y:S05]  /*107c0*/  BSYNC B0 ;  /* 0x0000000000007941 */ /* 0x000fea0003800000 */
.L_x_444:
[----:B------:R-:W-:Y:S05]  /*107d0*/  BRA `(.L_x_446) ;  /* 0xfffffffc00147947 */ /* 0x000fea000383ffff */
.L_x_438:
[----:B0-----:R0:W1:Y:S02]  /*107e0*/  SYNCS.PHASECHK.TRANS64.TRYWAIT P0, [R5+URZ], R2 ;  /* 0x00000002050075a7 */ /* 0x001064000800017f */
[----:B-1----:R-:W-:Y:S05]  /*107f0*/  @!P0 NANOSLEEP.SYNCS 0x989680 ;  /* 0x009896800000895d */ /* 0x002fea0003900000 */
[----:B------:R-:W1:Y:S02]  /*10800*/  @!P0 SYNCS.PHASECHK.TRANS64 P0, [R5+URZ], R2 ;  /* 0x00000002050085a7 */ /* 0x000e64000800007f */
[----:B-1----:R-:W-:Y:S05]  /*10810*/  @!P0 BRA `(.L_x_438) ;  /* 0xfffffffc00f08947 */ /* 0x002fea000383ffff */
[----:B------:R-:W-:Y:S05]  /*10820*/  BRA `(.L_x_447) ;  /* 0xfffffffc00507947 */ /* 0x000fea000383ffff */
.L_x_448:
[----:B------:R-:W-:-:S00]  /*10830*/  BRA `(.L_x_448) ;  /* 0xfffffffc00fc7947 */ /* 0x000fc0000383ffff */
[----:B------:R-:W-:-:S00]  /*10840*/  NOP ;  /* 0x0000000000007918 */ /* 0x000fc00000000000 */
        /* <DEDUP_REMOVED lines=11> */
.L_x_449:


//--------------------- .nv.global.init           --------------------------
	.section	.nv.global.init,"aw",@progbits
.nv.global.init:
	.type		$str$22,@object
	.size		$str$22,($str$23 - $str$22)
$str$22:
        /*0000*/ 	.byte	0x6b, 0x5f, 0x74, 0x69, 0x6c, 0x65, 0x5f, 0x63, 0x6f, 0x75, 0x6e, 0x74, 0x20, 0x3e, 0x3d, 0x20
        /*0010*/ 	.byte	0x31, 0x00
	.type		$str$23,@object
	.size		$str$23,(__unnamed_1 - $str$23)
$str$23:
        /*0012*/ 	.byte	0x2f, 0x74, 0x6d, 0x70, 0x2f, 0x63, 0x75, 0x74, 0x6c, 0x61, 0x73, 0x73, 0x5f, 0x73, 0x77, 0x65
        /*0022*/ 	.byte	0x65, 0x70, 0x5f, 0x73, 0x72, 0x63, 0x2f, 0x69, 0x6e, 0x63, 0x6c, 0x75, 0x64, 0x65, 0x2f, 0x63
        /*0032*/ 	.byte	0x75, 0x74, 0x6c, 0x61, 0x73, 0x73, 0x2f, 0x67, 0x65, 0x6d, 0x6d, 0x2f, 0x63, 0x6f, 0x6c, 0x6c
        /*0042*/ 	.byte	0x65, 0x63, 0x74, 0x69, 0x76, 0x65, 0x2f, 0x73, 0x6d, 0x39, 0x30, 0x5f, 0x6d, 0x6d, 0x61, 0x5f
        /*0052*/ 	.byte	0x74, 0x6d, 0x61, 0x5f, 0x67, 0x6d, 0x6d, 0x61, 0x5f, 0x73, 0x73, 0x5f, 0x77, 0x61, 0x72, 0x70
        /*0062*/ 	.byte	0x73, 0x70, 0x65, 0x63, 0x69, 0x61, 0x6c, 0x69, 0x7a, 0x65, 0x64, 0x2e, 0x68, 0x70, 0x70, 0x00
	.type		__unnamed_1,@object
	.size		__unnamed_1,(.L_0 - __unnamed_1)
__unnamed_1:
        /*0072*/ 	.byte	0x76, 0x6f, 0x69, 0x64, 0x20, 0x63, 0x75, 0x74, 0x6c, 0x61, 0x73, 0x73, 0x3a, 0x3a, 0x67, 0x65
        /* <DEDUP_REMOVED lines=180> */
        /*0bc2*/ 	.byte	0x65, 0x6e, 0x74, 0x69, 0x74, 0x79, 0x5d, 0x00
.L_0:


//--------------------- .nv.shared._ZN7cutlass13device_kernelINS_4gemm6kernel13GemmUniversalIN4cute5tupleIJiiiiEEENS1_10collective13CollectiveMmaINS1_34MainloopSm90TmaGmmaWarpSpecializedILi2ENS5_IJNS4_1CILi2EEENSA_ILi1EEESC_EEENS1_35KernelTmaWarpSpecializedCooperativeEEENS5_IJNSA_ILi256EEENSA_ILi192EEENSA_ILi128EEEEEENS_6half_tENS5_IJlSC_lEEESK_SL_NS4_8TiledMMAINS4_8MMA_AtomIJNS4_4SM904GMMA26MMA_64x192x16_F32F16F16_SSILNSP_5MajorE0ELSR_0ELNSP_7ScaleInE1ELSS_1EEEEEENS4_6LayoutISD_NS5_IJSC_NSA_ILi0EEESW_EEEEENS5_IJNS4_10UnderscoreESZ_SZ_EEEEENS4_13SM90_TMA_LOADENS4_14ComposedLayoutINS4_7SwizzleILi3ELi4ELi3EEENS4_18smem_ptr_flag_bitsILi16EEENSV_INS5_IJNSA_ILi8EEENSA_ILi64EEEEEENS5_IJS19_SC_EEEEEEEvNS4_8identityENS4_23SM90_TMA_LOAD_MULTICASTES1D_vS1E_EENS_8epilogue10collective6detail29Sm90TmaWarpSpecializedAdapterINS1I_15DefaultEpilogueISK_SL_SL_NS1H_6thread17LinearCombinationISK_Li1EffLNS1M_9ScaleType4KindE0ELNS_15FloatRoundStyleE2ESK_EENS1_15EpilogueDefaultEEEEEvvEEEEvNT_6ParamsE --------------------------
	.section	.nv.shared._ZN7cutlass13device_kernelINS_4gemm6kernel13GemmUniversalIN4cute5tupleIJiiiiEEENS1_10collective13CollectiveMmaINS1_34MainloopSm90TmaGmmaWarpSpecializedILi2ENS5_IJNS4_1CILi2EEENSA_ILi1EEESC_EEENS1_35KernelTmaWarpSpecializedCooperativeEEENS5_IJNSA_ILi256EEENSA_ILi192EEENSA_ILi128EEEEEENS_6half_tENS5_IJlSC_lEEESK_SL_NS4_8TiledMMAINS4_8MMA_AtomIJNS4_4SM904GMMA26MMA_64x192x16_F32F16F16_SSILNSP_5MajorE0ELSR_0ELNSP_7ScaleInE1ELSS_1EEEEEENS4_6LayoutISD_NS5_IJSC_NSA_ILi0EEESW_EEEEENS5_IJNS4_10UnderscoreESZ_SZ_EEEEENS4_13SM90_TMA_LOADENS4_14ComposedLayoutINS4_7SwizzleILi3ELi4ELi3EEENS4_18smem_ptr_flag_bitsILi16EEENSV_INS5_IJNSA_ILi8EEENSA_ILi64EEEEEENS5_IJS19_SC_EEEEEEEvNS4_8identityENS4_23SM90_TMA_LOAD_MULTICASTES1D_vS1E_EENS_8epilogue10collective6detail29Sm90TmaWarpSpecializedAdapterINS1I_15DefaultEpilogueISK_SL_SL_NS1H_6thread17LinearCombinationISK_Li1EffLNS1M_9ScaleType4KindE0ELNS_15FloatRoundStyleE2ESK_EENS1_15EpilogueDefaultEEEEEvvEEEEvNT_6ParamsE,"aw",@nobits
	.sectionflags	@""
	.align	16
	.zero		1024


//--------------------- .nv.shared.reserved.0     --------------------------
	.section	.nv.shared.reserved.0,"aw",@nobits
	.weak		__nv_reservedSMEM_offset_0_alias
	.size		__nv_reservedSMEM_offset_0_alias, 0, 0
	.other		__nv_reservedSMEM_offset_0_alias,@"STO_CUDA_RESERVED_SHARED STV_DEFAULT"
__nv_reservedSMEM_offset_0_alias:
	.zero		0


//--------------------- .nv.global                --------------------------
	.section	.nv.global,"aw",@nobits
.nv.global:
	.type		_ZN40_INTERNAL_b6a78f42_4_k_cu_1e9aeef2_200634cute1_E,@object
	.size		_ZN40_INTERNAL_b6a78f42_4_k_cu_1e9aeef2_200634cute1_E,(_ZN40_INTERNAL_b6a78f42_4_k_cu_1e9aeef2_200634cuda3std3__45__cpo6cbeginE - _ZN40_INTERNAL_b6a78f42_4_k_cu_1e9aeef2_200634cute1_E)
_ZN40_INTERNAL_b6a78f42_4_k_cu_1e9aeef2_200634cute1_E:
	.zero		1
	.type		_ZN40_INTERNAL_b6a78f42_4_k_cu_1e9aeef2_200634cuda3std3__45__cpo6cbeginE,@object
	.size		_ZN40_INTERNAL_b6a78f42_4_k_cu_1e9aeef2_200634cuda3std3__45__cpo6cbeginE,(_ZN40_INTERNAL_b6a78f42_4_k_cu_1e9aeef2_200634cuda3std3__48in_placeE - _ZN40_INTERNAL_b6a78f42_4_k_cu_1e9aeef2_200634cuda3std3__45__cpo6cbeginE)
_ZN40_INTERNAL_b6a78f42_4_k_cu_1e9aeef2_200634cuda3std3__45__cpo6cbeginE:
	.zero		1
	.type		_ZN40_INTERNAL_b6a78f42_4_k_cu_1e9aeef2_200634cuda3std3__48in_placeE,@object
	.size		_ZN40_INTERNAL_b6a78f42_4_k_cu_1e9aeef2_200634cuda3std3__48in_placeE,(_ZN40_INTERNAL_b6a78f42_4_k_cu_1e9aeef2_200634cuda3std6ranges3__45__cpo9iter_moveE - _ZN40_INTERNAL_b6a78f42_4_k_cu_1e9aeef2_200634cuda3std3__48in_placeE)
_ZN40_INTERNAL_b6a78f42_4_k_cu_1e9aeef2_200634cuda3std3__48in_placeE:
	.zero		1
	.type		_ZN40_INTERNAL_b6a78f42_4_k_cu_1e9aeef2_200634cuda3std6ranges3__45__cpo9iter_moveE,@object
	.size		_ZN40_INTERNAL_b6a78f42_4_k_cu_1e9aeef2_200634cuda3std6ranges3__45__cpo9iter_moveE,(_ZN40_INTERNAL_b6a78f42_4_k_cu_1e9aeef2_200634cuda3std3__45__cpo5beginE - _ZN40_INTERNAL_b6a78f42_4_k_cu_1e9aeef2_200634cuda3std6ranges3__45__cpo9iter_moveE)
_ZN40_INTERNAL_b6a78f42_4_k_cu_1e9aeef2_200634cuda3std6ranges3__45__cpo9iter_moveE:
	.zero		1
	.type		_ZN40_INTERNAL_b6a78f42_4_k_cu_1e9aeef2_200634cuda3std3__45__cpo5beginE,@object
	.size		_ZN40_INTERNAL_b6a78f42_4_k_cu_1e9aeef2_200634cuda3std3__45__cpo5beginE,(_ZN40_INTERNAL_b6a78f42_4_k_cu_1e9aeef2_200634cuda3std3__442_GLOBAL__N__b6a78f42_4_k_cu_1e9aeef2_200636ignoreE - _ZN40_INTERNAL_b6a78f42_4_k_cu_1e9aeef2_200634cuda3std3__45__cpo5beginE)
_ZN40_INTERNAL_b6a78f42_4_k_cu_1e9aeef2_200634cuda3std3__45__cpo5beginE:
	.zero		1
	.type		_ZN40_INTERNAL_b6a78f42_4_k_cu_1e9aeef2_200634cuda3std3__442_GLOBAL__N__b6a78f42_4_k_cu_1e9aeef2_200636ignoreE,@object
	.size		_ZN40_INTERNAL_b6a78f42_4_k_cu_1e9aeef2_200634cuda3std3__442_GLOBAL__N__b6a78f42_4_k_cu_1e9aeef2_200636ignoreE,(_ZN40_INTERNAL_b6a78f42_4_k_cu_1e9aeef2_200634cute7productE - _ZN40_INTERNAL_b6a78f42_4_k_cu_1e9aeef2_200634cuda3std3__442_GLOBAL__N__b6a78f42_4_k_cu_1e9aeef2_200636ignoreE)
_ZN40_INTERNAL_b6a78f42_4_k_cu_1e9aeef2_200634cuda3std3__442_GLOBAL__N__b6a78f42_4_k_cu_1e9aeef2_200636ignoreE:
	.zero		1
	.type		_ZN40_INTERNAL_b6a78f42_4_k_cu_1e9aeef2_200634cute7productE,@object
	.size		_ZN40_INTERNAL_b6a78f42_4_k_cu_1e9aeef2_200634cute7productE,(_ZN40_INTERNAL_b6a78f42_4_k_cu_1e9aeef2_200634cuda3std3__45__cpo3endE - _ZN40_INTERNAL_b6a78f42_4_k_cu_1e9aeef2_200634cute7productE)
_ZN40_INTERNAL_b6a78f42_4_k_cu_1e9aeef2_200634cute7productE:
	.zero		1
	.type		_ZN40_INTERNAL_b6a78f42_4_k_cu_1e9aeef2_200634cuda3std3__45__cpo3endE,@object
	.size		_ZN40_INTERNAL_b6a78f42_4_k_cu_1e9aeef2_200634cuda3std3__45__cpo3endE,(_ZN40_INTERNAL_b6a78f42_4_k_cu_1e9aeef2_200634cuda3std3__419piecewise_constructE - _ZN40_INTERNAL_b6a78f42_4_k_cu_1e9aeef2_200634cuda3std3__45__cpo3endE)
_ZN40_INTERNAL_b6a78f42_4_k_cu_1e9aeef2_200634cuda3std3__45__cpo3endE:
	.zero		1
	.type		_ZN40_INTERNAL_b6a78f42_4_k_cu_1e9aeef2_200634cuda3std3__419piecewise_constructE,@object
	.size		_ZN40_INTERNAL_b6a78f42_4_k_cu_1e9aeef2_200634cuda3std3__419piecewise_constructE,(_ZN40_INTERNAL_b6a78f42_4_k_cu_1e9aeef2_200634cuda3std3__45__cpo4cendE - _ZN40_INTERNAL_b6a78f42_4_k_cu_1e9aeef2_200634cuda3std3__419piecewise_constructE)
_ZN40_INTERNAL_b6a78f42_4_k_cu_1e9aeef2_200634cuda3std3__419piecewise_constructE:
	.zero		1
	.type		_ZN40_INTERNAL_b6a78f42_4_k_cu_1e9aeef2_200634cuda3std3__45__cpo4cendE,@object
	.size		_ZN40_INTERNAL_b6a78f42_4_k_cu_1e9aeef2_200634cuda3std3__45__cpo4cendE,(_ZN40_INTERNAL_b6a78f42_4_k_cu_1e9aeef2_200634cuda3std6ranges3__45__cpo4swapE - _ZN40_INTERNAL_b6a78f42_4_k_cu_1e9aeef2_200634cuda3std3__45__cpo4cendE)
_ZN40_INTERNAL_b6a78f42_4_k_cu_1e9aeef2_200634cuda3std3__45__cpo4cendE:
	.zero		1
	.type		_ZN40_INTERNAL_b6a78f42_4_k_cu_1e9aeef2_200634cuda3std6ranges3__45__cpo4swapE,@object
	.size		_ZN40_INTERNAL_b6a78f42_4_k_cu_1e9aeef2_200634cuda3std6ranges3__45__cpo4swapE,(.L_8 - _ZN40_INTERNAL_b6a78f42_4_k_cu_1e9aeef2_200634cuda3std6ranges3__45__cpo4swapE)
_ZN40_INTERNAL_b6a78f42_4_k_cu_1e9aeef2_200634cuda3std6ranges3__45__cpo4swapE:
	.zero		1
.L_8:


//--------------------- .nv.constant0._ZN7cutlass13device_kernelINS_4gemm6kernel13GemmUniversalIN4cute5tupleIJiiiiEEENS1_10collective13CollectiveMmaINS1_34MainloopSm90TmaGmmaWarpSpecializedILi2ENS5_IJNS4_1CILi2EEENSA_ILi1EEESC_EEENS1_35KernelTmaWarpSpecializedCooperativeEEENS5_IJNSA_ILi256EEENSA_ILi192EEENSA_ILi128EEEEEENS_6half_tENS5_IJlSC_lEEESK_SL_NS4_8TiledMMAINS4_8MMA_AtomIJNS4_4SM904GMMA26MMA_64x192x16_F32F16F16_SSILNSP_5MajorE0ELSR_0ELNSP_7ScaleInE1ELSS_1EEEEEENS4_6LayoutISD_NS5_IJSC_NSA_ILi0EEESW_EEEEENS5_IJNS4_10UnderscoreESZ_SZ_EEEEENS4_13SM90_TMA_LOADENS4_14ComposedLayoutINS4_7SwizzleILi3ELi4ELi3EEENS4_18smem_ptr_flag_bitsILi16EEENSV_INS5_IJNSA_ILi8EEENSA_ILi64EEEEEENS5_IJS19_SC_EEEEEEEvNS4_8identityENS4_23SM90_TMA_LOAD_MULTICASTES1D_vS1E_EENS_8epilogue10collective6detail29Sm90TmaWarpSpecializedAdapterINS1I_15DefaultEpilogueISK_SL_SL_NS1H_6thread17LinearCombinationISK_Li1EffLNS1M_9ScaleType4KindE0ELNS_15FloatRoundStyleE2ESK_EENS1_15EpilogueDefaultEEEEEvvEEEEvNT_6ParamsE --------------------------
	.section	.nv.constant0._ZN7cutlass13device_kernelINS_4gemm6kernel13GemmUniversalIN4cute5tupleIJiiiiEEENS1_10collective13CollectiveMmaINS1_34MainloopSm90TmaGmmaWarpSpecializedILi2ENS5_IJNS4_1CILi2EEENSA_ILi1EEESC_EEENS1_35KernelTmaWarpSpecializedCooperativeEEENS5_IJNSA_ILi256EEENSA_ILi192EEENSA_ILi128EEEEEENS_6half_tENS5_IJlSC_lEEESK_SL_NS4_8TiledMMAINS4_8MMA_AtomIJNS4_4SM904GMMA26MMA_64x192x16_F32F16F16_SSILNSP_5MajorE0ELSR_0ELNSP_7ScaleInE1ELSS_1EEEEEENS4_6LayoutISD_NS5_IJSC_NSA_ILi0EEESW_EEEEENS5_IJNS4_10UnderscoreESZ_SZ_EEEEENS4_13SM90_TMA_LOADENS4_14ComposedLayoutINS4_7SwizzleILi3ELi4ELi3EEENS4_18smem_ptr_flag_bitsILi16EEENSV_INS5_IJNSA_ILi8EEENSA_ILi64EEEEEENS5_IJS19_SC_EEEEEEEvNS4_8identityENS4_23SM90_TMA_LOAD_MULTICASTES1D_vS1E_EENS_8epilogue10collective6detail29Sm90TmaWarpSpecializedAdapterINS1I_15DefaultEpilogueISK_SL_SL_NS1H_6thread17LinearCombinationISK_Li1EffLNS1M_9ScaleType4KindE0ELNS_15FloatRoundStyleE2ESK_EENS1_15EpilogueDefaultEEEEEvvEEEEvNT_6ParamsE,"a",@progbits
	.sectionflags	@""
	.align	4
.nv.constant0._ZN7cutlass13device_kernelINS_4gemm6kernel13GemmUniversalIN4cute5tupleIJiiiiEEENS1_10collective13CollectiveMmaINS1_34MainloopSm90TmaGmmaWarpSpecializedILi2ENS5_IJNS4_1CILi2EEENSA_ILi1EEESC_EEENS1_35KernelTmaWarpSpecializedCooperativeEEENS5_IJNSA_ILi256EEENSA_ILi192EEENSA_ILi128EEEEEENS_6half_tENS5_IJlSC_lEEESK_SL_NS4_8TiledMMAINS4_8MMA_AtomIJNS4_4SM904GMMA26MMA_64x192x16_F32F16F16_SSILNSP_5MajorE0ELSR_0ELNSP_7ScaleInE1ELSS_1EEEEEENS4_6LayoutISD_NS5_IJSC_NSA_ILi0EEESW_EEEEENS5_IJNS4_10UnderscoreESZ_SZ_EEEEENS4_13SM90_TMA_LOADENS4_14ComposedLayoutINS4_7SwizzleILi3ELi4ELi3EEENS4_18smem_ptr_flag_bitsILi16EEENSV_INS5_IJNSA_ILi8EEENSA_ILi64EEEEEENS5_IJS19_SC_EEEEEEEvNS4_8identityENS4_23SM90_TMA_LOAD_MULTICASTES1D_vS1E_EENS_8epilogue10collective6detail29Sm90TmaWarpSpecializedAdapterINS1I_15DefaultEpilogueISK_SL_SL_NS1H_6thread17LinearCombinationISK_Li1EffLNS1M_9ScaleType4KindE0ELNS_15FloatRoundStyleE2ESK_EENS1_15EpilogueDefaultEEEEEvvEEEEvNT_6ParamsE:
	.zero		1664


//--------------------- SYMBOLS --------------------------

	.type		.nv.reservedSmem.offset0,@object
	.size		.nv.reservedSmem.offset0,0x4
	.type		__assertfail,@function
